//
// Generated by NVIDIA NVVM Compiler
//
// Compiler Build ID: CL-36424714
// Cuda compilation tools, release 13.0, V13.0.88
// Based on NVVM 20.0.0
//

.version 9.0
.target sm_100
.address_size 64

	// .globl	_Z15transformKernelPfiify
.global .align 4 .b8 __cudart_i2opi_f[24] = {65, 144, 67, 60, 153, 149, 98, 219, 192, 221, 52, 245, 209, 87, 39, 252, 41, 21, 68, 78, 110, 131, 249, 162};

.visible .entry _Z15transformKernelPfiify(
	.param .u64 .ptr .align 1 _Z15transformKernelPfiify_param_0,
	.param .u32 _Z15transformKernelPfiify_param_1,
	.param .u32 _Z15transformKernelPfiify_param_2,
	.param .f32 _Z15transformKernelPfiify_param_3,
	.param .u64 _Z15transformKernelPfiify_param_4
)
{
	.local .align 4 .b8 	__local_depot0[28];
	.reg .b64 	%SP;
	.reg .b64 	%SPL;
	.reg .pred 	%p<33>;
	.reg .b32 	%r<167>;
	.reg .b32 	%f<109>;
	.reg .b64 	%rd<80>;
	.reg .b64 	%fd<9>;

	mov.u64 	%SPL, __local_depot0;
	ld.param.u64 	%rd30, [_Z15transformKernelPfiify_param_0];
	ld.param.u32 	%r56, [_Z15transformKernelPfiify_param_1];
	ld.param.u32 	%r57, [_Z15transformKernelPfiify_param_2];
	ld.param.f32 	%f22, [_Z15transformKernelPfiify_param_3];
	ld.param.u64 	%rd31, [_Z15transformKernelPfiify_param_4];
	add.u64 	%rd1, %SPL, 0;
	mov.u32 	%r58, %ctaid.x;
	mov.u32 	%r59, %ntid.x;
	mov.u32 	%r60, %tid.x;
	mad.lo.s32 	%r1, %r58, %r59, %r60;
	mov.u32 	%r61, %ctaid.y;
	mov.u32 	%r62, %ntid.y;
	mov.u32 	%r63, %tid.y;
	mad.lo.s32 	%r2, %r61, %r62, %r63;
	cvt.rn.f32.u32 	%f23, %r1;
	cvt.rn.f32.s32 	%f1, %r56;
	mul.f32 	%f24, %f1, 0f3F000000;
	sub.f32 	%f2, %f23, %f24;
	cvt.rn.f32.u32 	%f25, %r2;
	cvt.rn.f32.s32 	%f3, %r57;
	mul.f32 	%f26, %f3, 0f3F000000;
	sub.f32 	%f4, %f25, %f26;
	mul.f32 	%f27, %f22, 0f3F22F983;
	cvt.rni.s32.f32 	%r166, %f27;
	cvt.rn.f32.s32 	%f28, %r166;
	fma.rn.f32 	%f29, %f28, 0fBFC90FDA, %f22;
	fma.rn.f32 	%f30, %f28, 0fB3A22168, %f29;
	fma.rn.f32 	%f108, %f28, 0fA7C234C5, %f30;
	abs.f32 	%f6, %f22;
	setp.ltu.f32 	%p1, %f6, 0f47CE4780;
	mov.u32 	%r154, %r166;
	mov.f32 	%f105, %f108;
	@%p1 bra 	$L__BB0_8;
	setp.neu.f32 	%p2, %f6, 0f7F800000;
	@%p2 bra 	$L__BB0_3;
	mov.f32 	%f33, 0f00000000;
	mul.rn.f32 	%f105, %f22, %f33;
	mov.b32 	%r154, 0;
	bra.uni 	$L__BB0_8;
$L__BB0_3:
	mov.b32 	%r4, %f22;
	shl.b32 	%r65, %r4, 8;
	or.b32  	%r5, %r65, -2147483648;
	mov.b64 	%rd70, 0;
	mov.b32 	%r151, 0;
	mov.u64 	%rd68, __cudart_i2opi_f;
	mov.u64 	%rd69, %rd1;
$L__BB0_4:
	.pragma "nounroll";
	ld.global.nc.u32 	%r66, [%rd68];
	mad.wide.u32 	%rd35, %r66, %r5, %rd70;
	shr.u64 	%rd70, %rd35, 32;
	st.local.u32 	[%rd69], %rd35;
	add.s32 	%r151, %r151, 1;
	add.s64 	%rd69, %rd69, 4;
	add.s64 	%rd68, %rd68, 4;
	setp.ne.s32 	%p3, %r151, 6;
	@%p3 bra 	$L__BB0_4;
	shr.u32 	%r67, %r4, 23;
	st.local.u32 	[%rd1+24], %rd70;
	and.b32  	%r8, %r67, 31;
	and.b32  	%r68, %r67, 224;
	add.s32 	%r69, %r68, -128;
	shr.u32 	%r70, %r69, 5;
	mul.wide.u32 	%rd36, %r70, 4;
	sub.s64 	%rd8, %rd1, %rd36;
	ld.local.u32 	%r152, [%rd8+24];
	ld.local.u32 	%r153, [%rd8+20];
	setp.eq.s32 	%p4, %r8, 0;
	@%p4 bra 	$L__BB0_7;
	shf.l.wrap.b32 	%r152, %r153, %r152, %r8;
	ld.local.u32 	%r71, [%rd8+16];
	shf.l.wrap.b32 	%r153, %r71, %r153, %r8;
$L__BB0_7:
	shr.u32 	%r72, %r152, 30;
	shf.l.wrap.b32 	%r73, %r153, %r152, 2;
	shl.b32 	%r74, %r153, 2;
	shr.u32 	%r75, %r73, 31;
	add.s32 	%r76, %r75, %r72;
	neg.s32 	%r77, %r76;
	setp.lt.s32 	%p5, %r4, 0;
	selp.b32 	%r154, %r77, %r76, %p5;
	xor.b32  	%r78, %r73, %r4;
	shr.s32 	%r79, %r73, 31;
	xor.b32  	%r80, %r79, %r73;
	xor.b32  	%r81, %r79, %r74;
	cvt.u64.u32 	%rd37, %r80;
	shl.b64 	%rd38, %rd37, 32;
	cvt.u64.u32 	%rd39, %r81;
	or.b64  	%rd40, %rd38, %rd39;
	cvt.rn.f64.s64 	%fd1, %rd40;
	mul.f64 	%fd2, %fd1, 0d3BF921FB54442D19;
	cvt.rn.f32.f64 	%f31, %fd2;
	neg.f32 	%f32, %f31;
	setp.lt.s32 	%p6, %r78, 0;
	selp.f32 	%f105, %f32, %f31, %p6;
$L__BB0_8:
	setp.ltu.f32 	%p7, %f6, 0f47CE4780;
	add.s32 	%r83, %r154, 1;
	mul.rn.f32 	%f34, %f105, %f105;
	and.b32  	%r84, %r154, 1;
	setp.eq.b32 	%p8, %r84, 1;
	selp.f32 	%f35, %f105, 0f3F800000, %p8;
	fma.rn.f32 	%f36, %f34, %f35, 0f00000000;
	fma.rn.f32 	%f37, %f34, 0f37CBAC00, 0fBAB607ED;
	selp.f32 	%f38, 0fB94D4153, %f37, %p8;
	selp.f32 	%f39, 0f3C0885E4, 0f3D2AAABB, %p8;
	fma.rn.f32 	%f40, %f38, %f34, %f39;
	selp.f32 	%f41, 0fBE2AAAA8, 0fBEFFFFFF, %p8;
	fma.rn.f32 	%f42, %f40, %f34, %f41;
	fma.rn.f32 	%f43, %f42, %f36, %f35;
	and.b32  	%r85, %r83, 2;
	setp.eq.s32 	%p9, %r85, 0;
	mov.f32 	%f44, 0f00000000;
	sub.f32 	%f45, %f44, %f43;
	selp.f32 	%f10, %f43, %f45, %p9;
	mov.u32 	%r158, %r166;
	mov.f32 	%f106, %f108;
	@%p7 bra 	$L__BB0_16;
	setp.neu.f32 	%p10, %f6, 0f7F800000;
	@%p10 bra 	$L__BB0_11;
	mov.f32 	%f48, 0f00000000;
	mul.rn.f32 	%f106, %f22, %f48;
	mov.b32 	%r158, 0;
	bra.uni 	$L__BB0_16;
$L__BB0_11:
	mov.b32 	%r17, %f22;
	shl.b32 	%r87, %r17, 8;
	or.b32  	%r18, %r87, -2147483648;
	mov.b64 	%rd73, 0;
	mov.b32 	%r155, 0;
	mov.u64 	%rd71, __cudart_i2opi_f;
	mov.u64 	%rd72, %rd1;
$L__BB0_12:
	.pragma "nounroll";
	ld.global.nc.u32 	%r88, [%rd71];
	mad.wide.u32 	%rd43, %r88, %r18, %rd73;
	shr.u64 	%rd73, %rd43, 32;
	st.local.u32 	[%rd72], %rd43;
	add.s32 	%r155, %r155, 1;
	add.s64 	%rd72, %rd72, 4;
	add.s64 	%rd71, %rd71, 4;
	setp.ne.s32 	%p11, %r155, 6;
	@%p11 bra 	$L__BB0_12;
	shr.u32 	%r89, %r17, 23;
	st.local.u32 	[%rd1+24], %rd73;
	and.b32  	%r21, %r89, 31;
	and.b32  	%r90, %r89, 224;
	add.s32 	%r91, %r90, -128;
	shr.u32 	%r92, %r91, 5;
	mul.wide.u32 	%rd44, %r92, 4;
	sub.s64 	%rd15, %rd1, %rd44;
	ld.local.u32 	%r156, [%rd15+24];
	ld.local.u32 	%r157, [%rd15+20];
	setp.eq.s32 	%p12, %r21, 0;
	@%p12 bra 	$L__BB0_15;
	shf.l.wrap.b32 	%r156, %r157, %r156, %r21;
	ld.local.u32 	%r93, [%rd15+16];
	shf.l.wrap.b32 	%r157, %r93, %r157, %r21;
$L__BB0_15:
	shr.u32 	%r94, %r156, 30;
	shf.l.wrap.b32 	%r95, %r157, %r156, 2;
	shl.b32 	%r96, %r157, 2;
	shr.u32 	%r97, %r95, 31;
	add.s32 	%r98, %r97, %r94;
	neg.s32 	%r99, %r98;
	setp.lt.s32 	%p13, %r17, 0;
	selp.b32 	%r158, %r99, %r98, %p13;
	xor.b32  	%r100, %r95, %r17;
	shr.s32 	%r101, %r95, 31;
	xor.b32  	%r102, %r101, %r95;
	xor.b32  	%r103, %r101, %r96;
	cvt.u64.u32 	%rd45, %r102;
	shl.b64 	%rd46, %rd45, 32;
	cvt.u64.u32 	%rd47, %r103;
	or.b64  	%rd48, %rd46, %rd47;
	cvt.rn.f64.s64 	%fd3, %rd48;
	mul.f64 	%fd4, %fd3, 0d3BF921FB54442D19;
	cvt.rn.f32.f64 	%f46, %fd4;
	neg.f32 	%f47, %f46;
	setp.lt.s32 	%p14, %r100, 0;
	selp.f32 	%f106, %f47, %f46, %p14;
$L__BB0_16:
	setp.ltu.f32 	%p15, %f6, 0f47CE4780;
	mul.rn.f32 	%f49, %f106, %f106;
	and.b32  	%r105, %r158, 1;
	setp.eq.b32 	%p16, %r105, 1;
	selp.f32 	%f50, 0f3F800000, %f106, %p16;
	fma.rn.f32 	%f51, %f49, %f50, 0f00000000;
	fma.rn.f32 	%f52, %f49, 0f37CBAC00, 0fBAB607ED;
	selp.f32 	%f53, %f52, 0fB94D4153, %p16;
	selp.f32 	%f54, 0f3D2AAABB, 0f3C0885E4, %p16;
	fma.rn.f32 	%f55, %f53, %f49, %f54;
	selp.f32 	%f56, 0fBEFFFFFF, 0fBE2AAAA8, %p16;
	fma.rn.f32 	%f57, %f55, %f49, %f56;
	fma.rn.f32 	%f58, %f57, %f51, %f50;
	and.b32  	%r106, %r158, 2;
	setp.eq.s32 	%p17, %r106, 0;
	mov.f32 	%f59, 0f00000000;
	sub.f32 	%f60, %f59, %f58;
	selp.f32 	%f61, %f58, %f60, %p17;
	mul.f32 	%f62, %f4, %f61;
	mul.f32 	%f63, %f2, %f10;
	sub.f32 	%f14, %f63, %f62;
	mov.u32 	%r162, %r166;
	mov.f32 	%f107, %f108;
	@%p15 bra 	$L__BB0_24;
	setp.neu.f32 	%p18, %f6, 0f7F800000;
	@%p18 bra 	$L__BB0_19;
	mov.f32 	%f66, 0f00000000;
	mul.rn.f32 	%f107, %f22, %f66;
	mov.b32 	%r162, 0;
	bra.uni 	$L__BB0_24;
$L__BB0_19:
	mov.b32 	%r30, %f22;
	shl.b32 	%r108, %r30, 8;
	or.b32  	%r31, %r108, -2147483648;
	mov.b64 	%rd76, 0;
	mov.b32 	%r159, 0;
	mov.u64 	%rd74, __cudart_i2opi_f;
	mov.u64 	%rd75, %rd1;
$L__BB0_20:
	.pragma "nounroll";
	ld.global.nc.u32 	%r109, [%rd74];
	mad.wide.u32 	%rd51, %r109, %r31, %rd76;
	shr.u64 	%rd76, %rd51, 32;
	st.local.u32 	[%rd75], %rd51;
	add.s32 	%r159, %r159, 1;
	add.s64 	%rd75, %rd75, 4;
	add.s64 	%rd74, %rd74, 4;
	setp.ne.s32 	%p19, %r159, 6;
	@%p19 bra 	$L__BB0_20;
	shr.u32 	%r110, %r30, 23;
	st.local.u32 	[%rd1+24], %rd76;
	and.b32  	%r34, %r110, 31;
	and.b32  	%r111, %r110, 224;
	add.s32 	%r112, %r111, -128;
	shr.u32 	%r113, %r112, 5;
	mul.wide.u32 	%rd52, %r113, 4;
	sub.s64 	%rd22, %rd1, %rd52;
	ld.local.u32 	%r160, [%rd22+24];
	ld.local.u32 	%r161, [%rd22+20];
	setp.eq.s32 	%p20, %r34, 0;
	@%p20 bra 	$L__BB0_23;
	shf.l.wrap.b32 	%r160, %r161, %r160, %r34;
	ld.local.u32 	%r114, [%rd22+16];
	shf.l.wrap.b32 	%r161, %r114, %r161, %r34;
$L__BB0_23:
	shr.u32 	%r115, %r160, 30;
	shf.l.wrap.b32 	%r116, %r161, %r160, 2;
	shl.b32 	%r117, %r161, 2;
	shr.u32 	%r118, %r116, 31;
	add.s32 	%r119, %r118, %r115;
	neg.s32 	%r120, %r119;
	setp.lt.s32 	%p21, %r30, 0;
	selp.b32 	%r162, %r120, %r119, %p21;
	xor.b32  	%r121, %r116, %r30;
	shr.s32 	%r122, %r116, 31;
	xor.b32  	%r123, %r122, %r116;
	xor.b32  	%r124, %r122, %r117;
	cvt.u64.u32 	%rd53, %r123;
	shl.b64 	%rd54, %rd53, 32;
	cvt.u64.u32 	%rd55, %r124;
	or.b64  	%rd56, %rd54, %rd55;
	cvt.rn.f64.s64 	%fd5, %rd56;
	mul.f64 	%fd6, %fd5, 0d3BF921FB54442D19;
	cvt.rn.f32.f64 	%f64, %fd6;
	neg.f32 	%f65, %f64;
	setp.lt.s32 	%p22, %r121, 0;
	selp.f32 	%f107, %f65, %f64, %p22;
$L__BB0_24:
	setp.ltu.f32 	%p23, %f6, 0f47CE4780;
	add.s32 	%r126, %r162, 1;
	mul.rn.f32 	%f67, %f107, %f107;
	and.b32  	%r127, %r162, 1;
	setp.eq.b32 	%p24, %r127, 1;
	selp.f32 	%f68, %f107, 0f3F800000, %p24;
	fma.rn.f32 	%f69, %f67, %f68, 0f00000000;
	fma.rn.f32 	%f70, %f67, 0f37CBAC00, 0fBAB607ED;
	selp.f32 	%f71, 0fB94D4153, %f70, %p24;
	selp.f32 	%f72, 0f3C0885E4, 0f3D2AAABB, %p24;
	fma.rn.f32 	%f73, %f71, %f67, %f72;
	selp.f32 	%f74, 0fBE2AAAA8, 0fBEFFFFFF, %p24;
	fma.rn.f32 	%f75, %f73, %f67, %f74;
	fma.rn.f32 	%f76, %f75, %f69, %f68;
	and.b32  	%r128, %r126, 2;
	setp.eq.s32 	%p25, %r128, 0;
	mov.f32 	%f77, 0f00000000;
	sub.f32 	%f78, %f77, %f76;
	selp.f32 	%f79, %f76, %f78, %p25;
	mul.f32 	%f18, %f4, %f79;
	@%p23 bra 	$L__BB0_32;
	setp.neu.f32 	%p26, %f6, 0f7F800000;
	@%p26 bra 	$L__BB0_27;
	mov.f32 	%f82, 0f00000000;
	mul.rn.f32 	%f108, %f22, %f82;
	mov.b32 	%r166, 0;
	bra.uni 	$L__BB0_32;
$L__BB0_27:
	mov.b32 	%r43, %f22;
	shl.b32 	%r130, %r43, 8;
	or.b32  	%r44, %r130, -2147483648;
	mov.b64 	%rd79, 0;
	mov.b32 	%r163, 0;
	mov.u64 	%rd77, __cudart_i2opi_f;
	mov.u64 	%rd78, %rd1;
$L__BB0_28:
	.pragma "nounroll";
	ld.global.nc.u32 	%r131, [%rd77];
	mad.wide.u32 	%rd59, %r131, %r44, %rd79;
	shr.u64 	%rd79, %rd59, 32;
	st.local.u32 	[%rd78], %rd59;
	add.s32 	%r163, %r163, 1;
	add.s64 	%rd78, %rd78, 4;
	add.s64 	%rd77, %rd77, 4;
	setp.ne.s32 	%p27, %r163, 6;
	@%p27 bra 	$L__BB0_28;
	shr.u32 	%r132, %r43, 23;
	st.local.u32 	[%rd1+24], %rd79;
	and.b32  	%r47, %r132, 31;
	and.b32  	%r133, %r132, 224;
	add.s32 	%r134, %r133, -128;
	shr.u32 	%r135, %r134, 5;
	mul.wide.u32 	%rd60, %r135, 4;
	sub.s64 	%rd29, %rd1, %rd60;
	ld.local.u32 	%r164, [%rd29+24];
	ld.local.u32 	%r165, [%rd29+20];
	setp.eq.s32 	%p28, %r47, 0;
	@%p28 bra 	$L__BB0_31;
	shf.l.wrap.b32 	%r164, %r165, %r164, %r47;
	ld.local.u32 	%r136, [%rd29+16];
	shf.l.wrap.b32 	%r165, %r136, %r165, %r47;
$L__BB0_31:
	shr.u32 	%r137, %r164, 30;
	shf.l.wrap.b32 	%r138, %r165, %r164, 2;
	shl.b32 	%r139, %r165, 2;
	shr.u32 	%r140, %r138, 31;
	add.s32 	%r141, %r140, %r137;
	neg.s32 	%r142, %r141;
	setp.lt.s32 	%p29, %r43, 0;
	selp.b32 	%r166, %r142, %r141, %p29;
	xor.b32  	%r143, %r138, %r43;
	shr.s32 	%r144, %r138, 31;
	xor.b32  	%r145, %r144, %r138;
	xor.b32  	%r146, %r144, %r139;
	cvt.u64.u32 	%rd61, %r145;
	shl.b64 	%rd62, %rd61, 32;
	cvt.u64.u32 	%rd63, %r146;
	or.b64  	%rd64, %rd62, %rd63;
	cvt.rn.f64.s64 	%fd7, %rd64;
	mul.f64 	%fd8, %fd7, 0d3BF921FB54442D19;
	cvt.rn.f32.f64 	%f80, %fd8;
	neg.f32 	%f81, %f80;
	setp.lt.s32 	%p30, %r143, 0;
	selp.f32 	%f108, %f81, %f80, %p30;
$L__BB0_32:
	cvta.to.global.u64 	%rd65, %rd30;
	mul.rn.f32 	%f83, %f108, %f108;
	and.b32  	%r148, %r166, 1;
	setp.eq.b32 	%p31, %r148, 1;
	selp.f32 	%f84, 0f3F800000, %f108, %p31;
	fma.rn.f32 	%f85, %f83, %f84, 0f00000000;
	fma.rn.f32 	%f86, %f83, 0f37CBAC00, 0fBAB607ED;
	selp.f32 	%f87, %f86, 0fB94D4153, %p31;
	selp.f32 	%f88, 0f3D2AAABB, 0f3C0885E4, %p31;
	fma.rn.f32 	%f89, %f87, %f83, %f88;
	selp.f32 	%f90, 0fBEFFFFFF, 0fBE2AAAA8, %p31;
	fma.rn.f32 	%f91, %f89, %f83, %f90;
	fma.rn.f32 	%f92, %f91, %f85, %f84;
	and.b32  	%r149, %r166, 2;
	setp.eq.s32 	%p32, %r149, 0;
	mov.f32 	%f93, 0f00000000;
	sub.f32 	%f94, %f93, %f92;
	selp.f32 	%f95, %f92, %f94, %p32;
	fma.rn.f32 	%f96, %f2, %f95, %f18;
	div.rn.f32 	%f97, %f14, %f1;
	div.rn.f32 	%f98, %f96, %f3;
	add.f32 	%f99, %f97, 0f3F000000;
	add.f32 	%f100, %f98, 0f3F000000;
	tex.2d.v4.f32.f32 	{%f101, %f102, %f103, %f104}, [%rd31, {%f99, %f100}];
	mad.lo.s32 	%r150, %r56, %r2, %r1;
	mul.wide.u32 	%rd66, %r150, 4;
	add.s64 	%rd67, %rd65, %rd66;
	st.global.f32 	[%rd67], %f101;
	ret;

}


// ===== COMPILED SASS (sm_100) =====

	.target	sm_100

	.elftype	@"ET_EXEC"


//--------------------- .note.nv.tkinfo           --------------------------
	.section	.note.nv.tkinfo,"",@"SHT_NOTE"
	.sectionflags	@"SHF_NOTE_NV_TKINFO"
	.tkinfo
        /*0018*/ 	.word	0x00000002
        /*0030*/ 	.string	""
        /*0030*/ 	.string	"ptxas"
        /*0030*/ 	.string	"Cuda compilation tools, release 13.0, V13.0.88"
        /*0030*/ 	.string	"Build cuda_13.0.r13.0/compiler.36424714_0"
        /*0030*/ 	.string	"-arch sm_100 -m 64 "



//--------------------- .note.nv.cuinfo           --------------------------
	.section	.note.nv.cuinfo,"",@"SHT_NOTE"
	.sectionflags	@"SHF_NOTE_NV_CUINFO"
        /*0018*/ 	.short	0x0002
        /*001a*/ 	.short	0x0064
        /*001c*/ 	.short	0x0082
	.zero		2


//--------------------- .nv.info                  --------------------------
	.section	.nv.info,"",@"SHT_CUDA_INFO"
	.align	4


	//----- nvinfo : EIATTR_REGCOUNT
	.align		4
        /*0000*/ 	.byte	0x04, 0x2f
        /*0002*/ 	.short	(.L_2 - .L_1)
	.align		4
.L_1:
        /*0004*/ 	.word	index@(_Z15transformKernelPfiify)
        /*0008*/ 	.word	0x0000001e


	//----- nvinfo : EIATTR_FRAME_SIZE
	.align		4
.L_2:
        /*000c*/ 	.byte	0x04, 0x11
        /*000e*/ 	.short	(.L_4 - .L_3)
	.align		4
.L_3:
        /*0010*/ 	.word	index@($__internal_0_$__cuda_sm3x_div_rn_noftz_f32_slowpath)
        /*0014*/ 	.word	0x00000000


	//----- nvinfo : EIATTR_FRAME_SIZE
	.align		4
.L_4:
        /*0018*/ 	.byte	0x04, 0x11
        /*001a*/ 	.short	(.L_6 - .L_5)
	.align		4
.L_5:
        /*001c*/ 	.word	index@(_Z15transformKernelPfiify)
        /*0020*/ 	.word	0x00000000


	//----- nvinfo : EIATTR_MIN_STACK_SIZE
	.align		4
.L_6:
        /*0024*/ 	.byte	0x04, 0x12
        /*0026*/ 	.short	(.L_8 - .L_7)
	.align		4
.L_7:
        /*0028*/ 	.word	index@(_Z15transformKernelPfiify)
        /*002c*/ 	.word	0x00000000
.L_8:


//--------------------- .nv.compat                --------------------------
	.section	.nv.compat,"",@"SHT_CUDA_COMPAT_INFO"
	.align	4
        /*0000*/ 	.byte	0x02, 0x09, 0x00, 0x00, 0x02, 0x02, 0x02, 0x00, 0x02, 0x05, 0x05, 0x00, 0x03, 0x07, 0x01, 0x01
        /*0010*/ 	.byte	0x02, 0x03, 0x00, 0x00, 0x02, 0x06, 0x01, 0x00, 0x04, 0x0b, 0x08, 0x00, 0x01, 0x00, 0x00, 0x00
        /*0020*/ 	.byte	0x00, 0x00, 0x00, 0x00


//--------------------- .nv.info._Z15transformKernelPfiify --------------------------
	.section	.nv.info._Z15transformKernelPfiify,"",@"SHT_CUDA_INFO"
	.sectionflags	@""
	.align	4


	//----- nvinfo : EIATTR_CUDA_API_VERSION
	.align		4
        /*0000*/ 	.byte	0x04, 0x37
        /*0002*/ 	.short	(.L_10 - .L_9)
.L_9:
        /*0004*/ 	.word	0x00000082


	//----- nvinfo : EIATTR_KPARAM_INFO
	.align		4
.L_10:
        /*0008*/ 	.byte	0x04, 0x17
        /*000a*/ 	.short	(.L_12 - .L_11)
.L_11:
        /*000c*/ 	.word	0x00000000
        /*0010*/ 	.short	0x0004
        /*0012*/ 	.short	0x0018
        /*0014*/ 	.byte	0x00, 0xf0, 0x21, 0x00


	//----- nvinfo : EIATTR_KPARAM_INFO
	.align		4
.L_12:
        /*0018*/ 	.byte	0x04, 0x17
        /*001a*/ 	.short	(.L_14 - .L_13)
.L_13:
        /*001c*/ 	.word	0x00000000
        /*0020*/ 	.short	0x0003
        /*0022*/ 	.short	0x0010
        /*0024*/ 	.byte	0x00, 0xf0, 0x11, 0x00


	//----- nvinfo : EIATTR_KPARAM_INFO
	.align		4
.L_14:
        /*0028*/ 	.byte	0x04, 0x17
        /*002a*/ 	.short	(.L_16 - .L_15)
.L_15:
        /*002c*/ 	.word	0x00000000
        /*0030*/ 	.short	0x0002
        /*0032*/ 	.short	0x000c
        /*0034*/ 	.byte	0x00, 0xf0, 0x11, 0x00


	//----- nvinfo : EIATTR_KPARAM_INFO
	.align		4
.L_16:
        /*0038*/ 	.byte	0x04, 0x17
        /*003a*/ 	.short	(.L_18 - .L_17)
.L_17:
        /*003c*/ 	.word	0x00000000
        /*0040*/ 	.short	0x0001
        /*0042*/ 	.short	0x0008
        /*0044*/ 	.byte	0x00, 0xf0, 0x11, 0x00


	//----- nvinfo : EIATTR_KPARAM_INFO
	.align		4
.L_18:
        /*0048*/ 	.byte	0x04, 0x17
        /*004a*/ 	.short	(.L_20 - .L_19)
.L_19:
        /*004c*/ 	.word	0x00000000
        /*0050*/ 	.short	0x0000
        /*0052*/ 	.short	0x0000
        /*0054*/ 	.byte	0x00, 0xf5, 0x21, 0x00


	//----- nvinfo : EIATTR_SPARSE_MMA_MASK
	.align		4
.L_20:
        /*0058*/ 	.byte	0x03, 0x50
        /*005a*/ 	.short	0x0000


	//----- nvinfo : EIATTR_MAXREG_COUNT
	.align		4
        /*005c*/ 	.byte	0x03, 0x1b
        /*005e*/ 	.short	0x00ff


	//----- nvinfo : EIATTR_MERCURY_ISA_VERSION
	.align		4
        /*0060*/ 	.byte	0x03, 0x5f
        /*0062*/ 	.short	0x0101


	//----- nvinfo : EIATTR_VRC_CTA_INIT_COUNT
	.align		4
        /*0064*/ 	.byte	0x02, 0x4a
	.zero		1
	.zero		1


	//----- nvinfo : EIATTR_EXIT_INSTR_OFFSETS
	.align		4
        /*0068*/ 	.byte	0x04, 0x1c
        /*006a*/ 	.short	(.L_22 - .L_21)


	//   ....[0]....
.L_21:
        /*006c*/ 	.word	0x00002070


	//----- nvinfo : EIATTR_CRS_STACK_SIZE
	.align		4
.L_22:
        /*0070*/ 	.byte	0x04, 0x1e
        /*0072*/ 	.short	(.L_24 - .L_23)
.L_23:
        /*0074*/ 	.word	0x00000000


	//----- nvinfo : EIATTR_CBANK_PARAM_SIZE
	.align		4
.L_24:
        /*0078*/ 	.byte	0x03, 0x19
        /*007a*/ 	.short	0x0020


	//----- nvinfo : EIATTR_PARAM_CBANK
	.align		4
        /*007c*/ 	.byte	0x04, 0x0a
        /*007e*/ 	.short	(.L_26 - .L_25)
	.align		4
.L_25:
        /*0080*/ 	.word	index@(.nv.constant0._Z15transformKernelPfiify)
        /*0084*/ 	.short	0x0380
        /*0086*/ 	.short	0x0020


	//----- nvinfo : EIATTR_SW_WAR
	.align		4
.L_26:
        /*0088*/ 	.byte	0x04, 0x36
        /*008a*/ 	.short	(.L_28 - .L_27)
.L_27:
        /*008c*/ 	.word	0x00000008
.L_28:


//--------------------- .nv.callgraph             --------------------------
	.section	.nv.callgraph,"",@"SHT_CUDA_CALLGRAPH"
	.align	4
	.sectionentsize	8
	.align		4
        /*0000*/ 	.word	0x00000000
	.align		4
        /*0004*/ 	.word	0xffffffff
	.align		4
        /*0008*/ 	.word	0x00000000
	.align		4
        /*000c*/ 	.word	0xfffffffe
	.align		4
        /*0010*/ 	.word	0x00000000
	.align		4
        /*0014*/ 	.word	0xfffffffd
	.align		4
        /*0018*/ 	.word	0x00000000
	.align		4
        /*001c*/ 	.word	0xfffffffc


//--------------------- .nv.constant4             --------------------------
	.section	.nv.constant4,"a",@progbits
	.align	8
	.align		8
.nv.constant4:
        /*0000*/ 	.dword	__cudart_i2opi_f


//--------------------- .text._Z15transformKernelPfiify --------------------------
	.section	.text._Z15transformKernelPfiify,"ax",@progbits
	.align	128
        .global         _Z15transformKernelPfiify
        .type           _Z15transformKernelPfiify,@function
        .size           _Z15transformKernelPfiify,(.L_x_28 - _Z15transformKernelPfiify)
        .other          _Z15transformKernelPfiify,@"STO_CUDA_ENTRY STV_DEFAULT"
_Z15transformKernelPfiify:
.text._Z15transformKernelPfiify:
[----:B------:R-:W-:Y:S08]  /*0000*/  LDC R1, c[0x0][0x37c] ;  /* 0x0000df00ff017b82 */ /* 0x000ff00000000800 */
[----:B------:R-:W0:Y:S01]  /*0010*/  LDC R0, c[0x0][0x390] ;  /* 0x0000e400ff007b82 */ /* 0x000e220000000800 */
[----:B------:R-:W1:Y:S01]  /*0020*/  S2R R3, SR_TID.X ;  /* 0x0000000000037919 */ /* 0x000e620000002100 */
[----:B------:R-:W2:Y:S01]  /*0030*/  LDCU.64 UR8, c[0x0][0x388] ;  /* 0x00007100ff0877ac */ /* 0x000ea20008000a00 */
[----:B------:R-:W3:Y:S01]  /*0040*/  S2R R5, SR_TID.Y ;  /* 0x0000000000057919 */ /* 0x000ee20000002200 */
[----:B------:R-:W0:Y:S04]  /*0050*/  LDCU.64 UR6, c[0x0][0x358] ;  /* 0x00006b00ff0677ac */ /* 0x000e280008000a00 */
[----:B------:R-:W1:Y:S08]  /*0060*/  S2UR UR4, SR_CTAID.X ;  /* 0x00000000000479c3 */ /* 0x000e700000002500 */
[----:B------:R-:W1:Y:S01]  /*0070*/  LDC R2, c[0x0][0x360] ;  /* 0x0000d800ff027b82 */ /* 0x000e620000000800 */
[----:B0-----:R-:W-:-:S07]  /*0080*/  FMUL R20, R0, 0.63661974668502807617 ;  /* 0x3f22f98300147820 */ /* 0x001fce0000400000 */
[----:B------:R-:W3:Y:S01]  /*0090*/  S2UR UR5, SR_CTAID.Y ;  /* 0x00000000000579c3 */ /* 0x000ee20000002600 */
[----:B------:R-:W-:Y:S01]  /*00a0*/  FSETP.GE.AND P0, PT, |R0|, 105615, PT ;  /* 0x47ce47800000780b */ /* 0x000fe20003f06200 */
[----:B------:R-:W0:Y:S03]  /*00b0*/  F2I.NTZ R20, R20 ;  /* 0x0000001400147305 */ /* 0x000e260000203100 */
[----:B------:R-:W-:-:S03]  /*00c0*/  P2R R8, PR, RZ, 0x1 ;  /* 0x00000001ff087803 */ /* 0x000fc60000000000 */
[----:B------:R-:W3:Y:S01]  /*00d0*/  LDC R4, c[0x0][0x364] ;  /* 0x0000d900ff047b82 */ /* 0x000ee20000000800 */
[----:B-1----:R-:W-:Y:S01]  /*00e0*/  IMAD R2, R2, UR4, R3 ;  /* 0x0000000402027c24 */ /* 0x002fe2000f8e0203 */
[----:B0-----:R-:W-:Y:S01]  /*00f0*/  I2FP.F32.S32 R9, R20 ;  /* 0x0000001400097245 */ /* 0x001fe20000201400 */
[----:B------:R-:W-:-:S03]  /*0100*/  IMAD.MOV.U32 R8, RZ, RZ, R20 ;  /* 0x000000ffff087224 */ /* 0x000fc600078e0014 */
[----:B------:R-:W-:Y:S01]  /*0110*/  I2FP.F32.U32 R7, R2 ;  /* 0x0000000200077245 */ /* 0x000fe20000201000 */
[----:B------:R-:W-:-:S04]  /*0120*/  FFMA R6, R9, -1.5707962512969970703, R0 ;  /* 0xbfc90fda09067823 */ /* 0x000fc80000000000 */
[C---:B------:R-:W-:Y:S01]  /*0130*/  FFMA R6, R9.reuse, -7.5497894158615963534e-08, R6 ;  /* 0xb3a2216809067823 */ /* 0x040fe20000000006 */
[----:B---3--:R-:W-:Y:S01]  /*0140*/  IMAD R3, R4, UR5, R5 ;  /* 0x0000000504037c24 */ /* 0x008fe2000f8e0205 */
[----:B--2---:R-:W-:Y:S02]  /*0150*/  I2FP.F32.S32 R4, UR8 ;  /* 0x0000000800047c45 */ /* 0x004fe40008201400 */
[----:B------:R-:W-:Y:S01]  /*0160*/  FFMA R6, R9, -5.3903029534742383927e-15, R6 ;  /* 0xa7c234c509067823 */ /* 0x000fe20000000006 */
[----:B------:R-:W-:Y:S02]  /*0170*/  I2FP.F32.S32 R5, UR9 ;  /* 0x0000000900057c45 */ /* 0x000fe40008201400 */
[----:B------:R-:W-:Y:S01]  /*0180*/  I2FP.F32.U32 R10, R3 ;  /* 0x00000003000a7245 */ /* 0x000fe20000201000 */
[----:B------:R-:W-:Y:S01]  /*0190*/  FFMA R7, R4, -0.5, R7 ;  /* 0xbf00000004077823 */ /* 0x000fe20000000007 */
[----:B------:R-:W-:-:S03]  /*01a0*/  IMAD.MOV.U32 R14, RZ, RZ, R6 ;  /* 0x000000ffff0e7224 */ /* 0x000fc600078e0006 */
[----:B------:R-:W-:Y:S01]  /*01b0*/  FFMA R9, R5, -0.5, R10 ;  /* 0xbf00000005097823 */ /* 0x000fe2000000000a */
[----:B------:R-:W-:Y:S06]  /*01c0*/  @!P0 BRA `(.L_x_0) ;  /* 0x0000000400748947 */ /* 0x000fec0003800000 */
[----:B------:R-:W-:-:S13]  /*01d0*/  FSETP.NEU.AND P0, PT, |R0|, +INF , PT ;  /* 0x7f8000000000780b */ /* 0x000fda0003f0d200 */
[----:B------:R-:W-:Y:S01]  /*01e0*/  @!P0 FMUL R14, RZ, R0 ;  /* 0x00000000ff0e8220 */ /* 0x000fe20000400000 */
[----:B------:R-:W-:Y:S01]  /*01f0*/  @!P0 IMAD.MOV.U32 R20, RZ, RZ, RZ ;  /* 0x000000ffff148224 */ /* 0x000fe200078e00ff */
[----:B------:R-:W-:Y:S06]  /*0200*/  @!P0 BRA `(.L_x_0) ;  /* 0x0000000400648947 */ /* 0x000fec0003800000 */
[----:B------:R-:W-:Y:S01]  /*0210*/  IMAD.SHL.U32 R10, R0, 0x100, RZ ;  /* 0x00000100000a7824 */ /* 0x000fe200078e00ff */
[----:B------:R-:W-:Y:S01]  /*0220*/  CS2R R22, SRZ ;  /* 0x0000000000167805 */ /* 0x000fe2000001ff00 */
[----:B------:R-:W-:Y:S01]  /*0230*/  IMAD.MOV.U32 R21, RZ, RZ, RZ ;  /* 0x000000ffff157224 */ /* 0x000fe200078e00ff */
[----:B------:R-:W0:Y:S02]  /*0240*/  LDCU.64 UR8, c[0x4][URZ] ;  /* 0x01000000ff0877ac */ /* 0x000e240008000a00 */
[----:B------:R-:W-:Y:S01]  /*0250*/  LOP3.LUT R20, R10, 0x80000000, RZ, 0xfc, !PT ;  /* 0x800000000a147812 */ /* 0x000fe200078efcff */
[----:B------:R-:W-:-:S06]  /*0260*/  UMOV UR4, URZ ;  /* 0x000000ff00047c82 */ /* 0x000fcc0008000000 */
.L_x_1:
[----:B0-----:R-:W-:Y:S02]  /*0270*/  IMAD.U32 R15, RZ, RZ, UR9 ;  /* 0x00000009ff0f7e24 */ /* 0x001fe4000f8e00ff */
[----:B------:R-:W-:-:S05]  /*0280*/  IMAD.U32 R14, RZ, RZ, UR8 ;  /* 0x00000008ff0e7e24 */ /* 0x000fca000f8e00ff */
[----:B------:R-:W2:Y:S01]  /*0290*/  LDG.E.CONSTANT R15, desc[UR6][R14.64] ;  /* 0x000000060e0f7981 */ /* 0x000ea2000c1e9900 */
[----:B------:R-:W-:Y:S01]  /*02a0*/  UIADD3 UR4, UPT, UPT, UR4, 0x1, URZ ;  /* 0x0000000104047890 */ /* 0x000fe2000fffe0ff */
[C---:B------:R-:W-:Y:S01]  /*02b0*/  ISETP.EQ.AND P0, PT, R22.reuse, RZ, PT ;  /* 0x000000ff1600720c */ /* 0x040fe20003f02270 */
[----:B------:R-:W-:Y:S01]  /*02c0*/  UIADD3 UR8, UP1, UPT, UR8, 0x4, URZ ;  /* 0x0000000408087890 */ /* 0x000fe2000ff3e0ff */
[C---:B------:R-:W-:Y:S01]  /*02d0*/  ISETP.EQ.AND P1, PT, R22.reuse, 0x4, PT ;  /* 0x000000041600780c */ /* 0x040fe20003f22270 */
[----:B------:R-:W-:Y:S01]  /*02e0*/  UISETP.NE.AND UP0, UPT, UR4, 0x6, UPT ;  /* 0x000000060400788c */ /* 0x000fe2000bf05270 */
[C---:B------:R-:W-:Y:S01]  /*02f0*/  ISETP.EQ.AND P3, PT, R22.reuse, 0xc, PT ;  /* 0x0000000c1600780c */ /* 0x040fe20003f62270 */
[----:B------:R-:W-:Y:S01]  /*0300*/  UIADD3.X UR9, UPT, UPT, URZ, UR9, URZ, UP1, !UPT ;  /* 0x00000009ff097290 */ /* 0x000fe20008ffe4ff */
[C---:B------:R-:W-:Y:S02]  /*0310*/  ISETP.EQ.AND P4, PT, R22.reuse, 0x10, PT ;  /* 0x000000101600780c */ /* 0x040fe40003f82270 */
[----:B------:R-:W-:Y:S01]  /*0320*/  ISETP.EQ.AND P5, PT, R22, 0x14, PT ;  /* 0x000000141600780c */ /* 0x000fe20003fa2270 */
[----:B--2---:R-:W-:-:S03]  /*0330*/  IMAD.WIDE.U32 R16, R15, R20, RZ ;  /* 0x000000140f107225 */ /* 0x004fc600078e00ff */
[----:B------:R-:W-:-:S04]  /*0340*/  IADD3 R16, P2, PT, R16, R21, RZ ;  /* 0x0000001510107210 */ /* 0x000fc80007f5e0ff */
[----:B------:R-:W-:Y:S01]  /*0350*/  @P0 MOV R10, R16 ;  /* 0x00000010000a0202 */ /* 0x000fe20000000f00 */
[----:B------:R-:W-:Y:S01]  /*0360*/  IMAD.X R21, R17, 0x1, R23, P2 ;  /* 0x0000000111157824 */ /* 0x000fe200010e0617 */
[C---:B------:R-:W-:Y:S01]  /*0370*/  ISETP.EQ.AND P2, PT, R22.reuse, 0x8, PT ;  /* 0x000000081600780c */ /* 0x040fe20003f42270 */
[--C-:B------:R-:W-:Y:S02]  /*0380*/  @P1 IMAD.MOV.U32 R11, RZ, RZ, R16.reuse ;  /* 0x000000ffff0b1224 */ /* 0x100fe400078e0010 */
[--C-:B------:R-:W-:Y:S02]  /*0390*/  @P3 IMAD.MOV.U32 R13, RZ, RZ, R16.reuse ;  /* 0x000000ffff0d3224 */ /* 0x100fe400078e0010 */
[--C-:B------:R-:W-:Y:S02]  /*03a0*/  @P4 IMAD.MOV.U32 R18, RZ, RZ, R16.reuse ;  /* 0x000000ffff124224 */ /* 0x100fe400078e0010 */
[----:B------:R-:W-:Y:S02]  /*03b0*/  @P5 IMAD.MOV.U32 R19, RZ, RZ, R16 ;  /* 0x000000ffff135224 */ /* 0x000fe400078e0010 */
[----:B------:R-:W-:-:S04]  /*03c0*/  VIADD R22, R22, 0x4 ;  /* 0x0000000416167836 */ /* 0x000fc80000000000 */
[----:B------:R-:W-:Y:S01]  /*03d0*/  @P2 IMAD.MOV.U32 R12, RZ, RZ, R16 ;  /* 0x000000ffff0c2224 */ /* 0x000fe200078e0010 */
[----:B------:R-:W-:Y:S06]  /*03e0*/  BRA.U UP0, `(.L_x_1) ;  /* 0xfffffffd00a07547 */ /* 0x000fec000b83ffff */
[----:B------:R-:W-:-:S04]  /*03f0*/  SHF.R.U32.HI R14, RZ, 0x17, R0 ;  /* 0x00000017ff0e7819 */ /* 0x000fc80000011600 */
[C---:B------:R-:W-:Y:S02]  /*0400*/  LOP3.LUT R15, R14.reuse, 0xe0, RZ, 0xc0, !PT ;  /* 0x000000e00e0f7812 */ /* 0x040fe400078ec0ff */
[----:B------:R-:W-:-:S03]  /*0410*/  LOP3.LUT P6, RZ, R14, 0x1f, RZ, 0xc0, !PT ;  /* 0x0000001f0eff7812 */ /* 0x000fc600078cc0ff */
[----:B------:R-:W-:-:S05]  /*0420*/  VIADD R15, R15, 0xffffff80 ;  /* 0xffffff800f0f7836 */ /* 0x000fca0000000000 */
[----:B------:R-:W-:-:S05]  /*0430*/  SHF.R.U32.HI R15, RZ, 0x5, R15 ;  /* 0x00000005ff0f7819 */ /* 0x000fca000001160f */
[----:B------:R-:W-:-:S05]  /*0440*/  IMAD.U32 R22, R15, -0x4, RZ ;  /* 0xfffffffc0f167824 */ /* 0x000fca00078e00ff */
[C---:B------:R-:W-:Y:S02]  /*0450*/  ISETP.EQ.AND P3, PT, R22.reuse, -0x18, PT ;  /* 0xffffffe81600780c */ /* 0x040fe40003f62270 */
[C---:B------:R-:W-:Y:S02]  /*0460*/  ISETP.EQ.AND P4, PT, R22.reuse, -0x14, PT ;  /* 0xffffffec1600780c */ /* 0x040fe40003f82270 */
[C---:B------:R-:W-:Y:S02]  /*0470*/  ISETP.EQ.AND P0, PT, R22.reuse, -0x10, PT ;  /* 0xfffffff01600780c */ /* 0x040fe40003f02270 */
[C---:B------:R-:W-:Y:S02]  /*0480*/  ISETP.EQ.AND P1, PT, R22.reuse, -0xc, PT ;  /* 0xfffffff41600780c */ /* 0x040fe40003f22270 */
[C---:B------:R-:W-:Y:S02]  /*0490*/  ISETP.EQ.AND P2, PT, R22.reuse, -0x8, PT ;  /* 0xfffffff81600780c */ /* 0x040fe40003f42270 */
[----:B------:R-:W-:-:S03]  /*04a0*/  ISETP.EQ.AND P5, PT, R22, 0x4, PT ;  /* 0x000000041600780c */ /* 0x000fc60003fa2270 */
[----:B------:R-:W-:Y:S02]  /*04b0*/  @P3 MOV R20, R10 ;  /* 0x0000000a00143202 */ /* 0x000fe40000000f00 */
[----:B------:R-:W-:Y:S01]  /*04c0*/  @P4 IMAD.MOV.U32 R15, RZ, RZ, R10 ;  /* 0x000000ffff0f4224 */ /* 0x000fe200078e000a */
[C---:B------:R-:W-:Y:S01]  /*04d0*/  ISETP.EQ.AND P3, PT, R22.reuse, -0x4, PT ;  /* 0xfffffffc1600780c */ /* 0x040fe20003f62270 */
[--C-:B------:R-:W-:Y:S01]  /*04e0*/  @P4 IMAD.MOV.U32 R20, RZ, RZ, R11.reuse ;  /* 0x000000ffff144224 */ /* 0x100fe200078e000b */
[----:B------:R-:W-:Y:S01]  /*04f0*/  ISETP.EQ.AND P4, PT, R22, RZ, PT ;  /* 0x000000ff1600720c */ /* 0x000fe20003f82270 */
[----:B------:R-:W-:Y:S02]  /*0500*/  @P0 IMAD.MOV.U32 R15, RZ, RZ, R11 ;  /* 0x000000ffff0f0224 */ /* 0x000fe400078e000b */
[----:B------:R-:W-:Y:S02]  /*0510*/  @P1 IMAD.MOV.U32 R15, RZ, RZ, R12 ;  /* 0x000000ffff0f1224 */ /* 0x000fe400078e000c */
[----:B------:R-:W-:-:S02]  /*0520*/  @P2 IMAD.MOV.U32 R15, RZ, RZ, R13 ;  /* 0x000000ffff0f2224 */ /* 0x000fc400078e000d */
[----:B------:R-:W-:Y:S02]  /*0530*/  @P0 IMAD.MOV.U32 R20, RZ, RZ, R12 ;  /* 0x000000ffff140224 */ /* 0x000fe400078e000c */
[----:B------:R-:W-:Y:S02]  /*0540*/  @P1 IMAD.MOV.U32 R20, RZ, RZ, R13 ;  /* 0x000000ffff141224 */ /* 0x000fe400078e000d */
[----:B------:R-:W-:Y:S01]  /*0550*/  @P3 MOV R15, R18 ;  /* 0x00000012000f3202 */ /* 0x000fe20000000f00 */
[----:B------:R-:W-:Y:S02]  /*0560*/  @P2 IMAD.MOV.U32 R20, RZ, RZ, R18 ;  /* 0x000000ffff142224 */ /* 0x000fe400078e0012 */
[----:B------:R-:W-:Y:S02]  /*0570*/  @P4 IMAD.MOV.U32 R15, RZ, RZ, R19 ;  /* 0x000000ffff0f4224 */ /* 0x000fe400078e0013 */
[----:B------:R-:W-:Y:S02]  /*0580*/  @P5 IMAD.MOV.U32 R15, RZ, RZ, R21 ;  /* 0x000000ffff0f5224 */ /* 0x000fe400078e0015 */
[----:B------:R-:W-:-:S02]  /*0590*/  @P3 IMAD.MOV.U32 R20, RZ, RZ, R19 ;  /* 0x000000ffff143224 */ /* 0x000fc400078e0013 */
[----:B------:R-:W-:Y:S02]  /*05a0*/  @P4 IMAD.MOV.U32 R20, RZ, RZ, R21 ;  /* 0x000000ffff144224 */ /* 0x000fe400078e0015 */
[----:B------:R-:W-:Y:S01]  /*05b0*/  IMAD.MOV.U32 R16, RZ, RZ, R15 ;  /* 0x000000ffff107224 */ /* 0x000fe200078e000f */
[----:B------:R-:W-:Y:S06]  /*05c0*/  @!P6 BRA `(.L_x_2) ;  /* 0x00000000002ce947 */ /* 0x000fec0003800000 */
[----:B------:R-:W-:Y:S01]  /*05d0*/  @P0 IMAD.MOV.U32 R17, RZ, RZ, R10 ;  /* 0x000000ffff110224 */ /* 0x000fe200078e000a */
[----:B------:R-:W-:Y:S01]  /*05e0*/  ISETP.EQ.AND P0, PT, R22, 0x8, PT ;  /* 0x000000081600780c */ /* 0x000fe20003f02270 */
[----:B------:R-:W-:Y:S01]  /*05f0*/  @P1 IMAD.MOV.U32 R17, RZ, RZ, R11 ;  /* 0x000000ffff111224 */ /* 0x000fe200078e000b */
[----:B------:R-:W-:Y:S01]  /*0600*/  LOP3.LUT R15, R14, 0x1f, RZ, 0xc0, !PT ;  /* 0x0000001f0e0f7812 */ /* 0x000fe200078ec0ff */
[----:B------:R-:W-:Y:S01]  /*0610*/  @P2 IMAD.MOV.U32 R17, RZ, RZ, R12 ;  /* 0x000000ffff112224 */ /* 0x000fe200078e000c */
[----:B------:R-:W-:Y:S01]  /*0620*/  @P3 MOV R17, R13 ;  /* 0x0000000d00113202 */ /* 0x000fe20000000f00 */
[----:B------:R-:W-:Y:S01]  /*0630*/  @P4 IMAD.MOV.U32 R17, RZ, RZ, R18 ;  /* 0x000000ffff114224 */ /* 0x000fe200078e0012 */
[----:B------:R-:W-:Y:S01]  /*0640*/  SHF.L.W.U32.HI R20, R16, R15, R20 ;  /* 0x0000000f10147219 */ /* 0x000fe20000010e14 */
[----:B------:R-:W-:-:S06]  /*0650*/  @P5 IMAD.MOV.U32 R17, RZ, RZ, R19 ;  /* 0x000000ffff115224 */ /* 0x000fcc00078e0013 */
[----:B------:R-:W-:-:S05]  /*0660*/  @P0 IMAD.MOV.U32 R17, RZ, RZ, R21 ;  /* 0x000000ffff110224 */ /* 0x000fca00078e0015 */
[----:B------:R-:W-:-:S07]  /*0670*/  SHF.L.W.U32.HI R16, R17, R15, R16 ;  /* 0x0000000f11107219 */ /* 0x000fce0000010e10 */
.L_x_2:
[C---:B------:R-:W-:Y:S01]  /*0680*/  SHF.L.W.U32.HI R21, R16.reuse, 0x2, R20 ;  /* 0x0000000210157819 */ /* 0x040fe20000010e14 */
[----:B------:R-:W-:Y:S01]  /*0690*/  IMAD.SHL.U32 R14, R16, 0x4, RZ ;  /* 0x00000004100e7824 */ /* 0x000fe200078e00ff */
[----:B------:R-:W-:Y:S01]  /*06a0*/  UMOV UR4, 0x54442d19 ;  /* 0x54442d1900047882 */ /* 0x000fe20000000000 */
[----:B------:R-:W-:Y:S01]  /*06b0*/  UMOV UR5, 0x3bf921fb ;  /* 0x3bf921fb00057882 */ /* 0x000fe20000000000 */
[----:B------:R-:W-:Y:S02]  /*06c0*/  SHF.R.S32.HI R15, RZ, 0x1f, R21 ;  /* 0x0000001fff0f7819 */ /* 0x000fe40000011415 */
[----:B------:R-:W-:Y:S02]  /*06d0*/  ISETP.GE.AND P0, PT, R0, RZ, PT ;  /* 0x000000ff0000720c */ /* 0x000fe40003f06270 */
[C---:B------:R-:W-:Y:S02]  /*06e0*/  LOP3.LUT R14, R15.reuse, R14, RZ, 0x3c, !PT ;  /* 0x0000000e0f0e7212 */ /* 0x040fe400078e3cff */
[----:B------:R-:W-:-:S02]  /*06f0*/  LOP3.LUT R15, R15, R21, RZ, 0x3c, !PT ;  /* 0x000000150f0f7212 */ /* 0x000fc400078e3cff */
[----:B------:R-:W-:Y:S02]  /*0700*/  SHF.R.U32.HI R20, RZ, 0x1e, R20 ;  /* 0x0000001eff147819 */ /* 0x000fe40000011614 */
[C---:B------:R-:W-:Y:S02]  /*0710*/  LOP3.LUT R22, R21.reuse, R0, RZ, 0x3c, !PT ;  /* 0x0000000015167212 */ /* 0x040fe400078e3cff */
[----:B------:R-:W0:Y:S01]  /*0720*/  I2F.F64.S64 R14, R14 ;  /* 0x0000000e000e7312 */ /* 0x000e220000301c00 */
[----:B------:R-:W-:Y:S02]  /*0730*/  LEA.HI R20, R21, R20, RZ, 0x1 ;  /* 0x0000001415147211 */ /* 0x000fe400078f08ff */
[----:B------:R-:W-:-:S03]  /*0740*/  ISETP.GE.AND P1, PT, R22, RZ, PT ;  /* 0x000000ff1600720c */ /* 0x000fc60003f26270 */
[----:B------:R-:W-:-:S04]  /*0750*/  IMAD.MOV R21, RZ, RZ, -R20 ;  /* 0x000000ffff157224 */ /* 0x000fc800078e0a14 */
[----:B------:R-:W-:Y:S01]  /*0760*/  @!P0 IMAD.MOV.U32 R20, RZ, RZ, R21 ;  /* 0x000000ffff148224 */ /* 0x000fe200078e0015 */
[----:B0-----:R-:W-:-:S10]  /*0770*/  DMUL R16, R14, UR4 ;  /* 0x000000040e107c28 */ /* 0x001fd40008000000 */
[----:B------:R-:W0:Y:S02]  /*0780*/  F2F.F32.F64 R16, R16 ;  /* 0x0000001000107310 */ /* 0x000e240000301000 */
[----:B0-----:R-:W-:-:S07]  /*0790*/  FSEL R14, -R16, R16, !P1 ;  /* 0x00000010100e7208 */ /* 0x001fce0004800100 */
.L_x_0:
[----:B------:R-:W-:Y:S01]  /*07a0*/  LOP3.LUT R17, R20, 0x1, RZ, 0xc0, !PT ;  /* 0x0000000114117812 */ /* 0x000fe200078ec0ff */
[----:B------:R-:W-:Y:S02]  /*07b0*/  IMAD.MOV.U32 R16, RZ, RZ, 0x37cbac00 ;  /* 0x37cbac00ff107424 */ /* 0x000fe400078e00ff */
[----:B------:R-:W-:Y:S01]  /*07c0*/  FMUL R15, R14, R14 ;  /* 0x0000000e0e0f7220 */ /* 0x000fe20000400000 */
[----:B------:R-:W-:Y:S01]  /*07d0*/  IADD3 R22, PT, PT, R20, 0x1, RZ ;  /* 0x0000000114167810 */ /* 0x000fe20007ffe0ff */
[----:B------:R-:W-:Y:S01]  /*07e0*/  IMAD.MOV.U32 R21, RZ, RZ, 0x3e2aaaa8 ;  /* 0x3e2aaaa8ff157424 */ /* 0x000fe200078e00ff */
[----:B------:R-:W-:Y:S01]  /*07f0*/  ISETP.NE.U32.AND P0, PT, R17, 0x1, PT ;  /* 0x000000011100780c */ /* 0x000fe20003f05070 */
[----:B------:R-:W-:Y:S01]  /*0800*/  FFMA R16, R15, R16, -0.0013887860113754868507 ;  /* 0xbab607ed0f107423 */ /* 0x000fe20000000010 */
[----:B------:R-:W-:Y:S01]  /*0810*/  IMAD.MOV.U32 R17, RZ, RZ, 0x3c0885e4 ;  /* 0x3c0885e4ff117424 */ /* 0x000fe200078e00ff */
[----:B------:R-:W-:Y:S01]  /*0820*/  FSETP.GE.AND P2, PT, |R0|, 105615, PT ;  /* 0x47ce47800000780b */ /* 0x000fe20003f46200 */
[----:B------:R-:W-:Y:S01]  /*0830*/  IMAD.MOV.U32 R23, RZ, RZ, R8 ;  /* 0x000000ffff177224 */ /* 0x000fe200078e0008 */
[----:B------:R-:W-:-:S02]  /*0840*/  LOP3.LUT P1, RZ, R22, 0x2, RZ, 0xc0, !PT ;  /* 0x0000000216ff7812 */ /* 0x000fc4000782c0ff */
[----:B------:R-:W-:Y:S02]  /*0850*/  FSEL R16, R16, -0.00019574658654164522886, P0 ;  /* 0xb94d415310107808 */ /* 0x000fe40000000000 */
[----:B------:R-:W-:Y:S02]  /*0860*/  FSEL R20, R17, 0.041666727513074874878, !P0 ;  /* 0x3d2aaabb11147808 */ /* 0x000fe40004000000 */
[----:B------:R-:W-:Y:S02]  /*0870*/  FSEL R14, R14, 1, !P0 ;  /* 0x3f8000000e0e7808 */ /* 0x000fe40004000000 */
[----:B------:R-:W-:Y:S01]  /*0880*/  FSEL R21, -R21, -0.4999999701976776123, !P0 ;  /* 0xbeffffff15157808 */ /* 0x000fe20004000100 */
[C---:B------:R-:W-:Y:S02]  /*0890*/  FFMA R16, R15.reuse, R16, R20 ;  /* 0x000000100f107223 */ /* 0x040fe40000000014 */
[C---:B------:R-:W-:Y:S02]  /*08a0*/  FFMA R17, R15.reuse, R14, RZ ;  /* 0x0000000e0f117223 */ /* 0x040fe400000000ff */
[----:B------:R-:W-:-:S04]  /*08b0*/  FFMA R16, R15, R16, R21 ;  /* 0x000000100f107223 */ /* 0x000fc80000000015 */
[----:B------:R-:W-:Y:S01]  /*08c0*/  FFMA R20, R17, R16, R14 ;  /* 0x0000001011147223 */ /* 0x000fe2000000000e */
[----:B------:R-:W-:-:S03]  /*08d0*/  IMAD.MOV.U32 R14, RZ, RZ, R6 ;  /* 0x000000ffff0e7224 */ /* 0x000fc600078e0006 */
[----:B------:R-:W-:Y:S01]  /*08e0*/  @P1 FADD R20, RZ, -R20 ;  /* 0x80000014ff141221 */ /* 0x000fe20000000000 */
        /* <DEDUP_REMOVED lines=11> */
.L_x_4:
        /* <DEDUP_REMOVED lines=14> */
[----:B------:R-:W-:Y:S01]  /*0a80*/  IADD3.X R23, PT, PT, R17, R21, RZ, P2, !PT ;  /* 0x0000001511177210 */ /* 0x000fe200017fe4ff */
[--C-:B------:R-:W-:Y:S01]  /*0a90*/  @P0 IMAD.MOV.U32 R10, RZ, RZ, R16.reuse ;  /* 0x000000ffff0a0224 */ /* 0x100fe200078e0010 */
        /* <DEDUP_REMOVED lines=12> */
[----:B------:R-:W-:-:S04]  /*0b60*/  SHF.R.U32.HI R14, RZ, 0x5, R14 ;  /* 0x00000005ff0e7819 */ /* 0x000fc8000001160e */
[----:B------:R-:W-:-:S04]  /*0b70*/  LEA R17, -R14, RZ, 0x2 ;  /* 0x000000ff0e117211 */ /* 0x000fc800078e11ff */
[C---:B------:R-:W-:Y:S02]  /*0b80*/  ISETP.EQ.AND P3, PT, R17.reuse, -0x18, PT ;  /* 0xffffffe81100780c */ /* 0x040fe40003f62270 */
[C---:B------:R-:W-:Y:S02]  /*0b90*/  ISETP.EQ.AND P4, PT, R17.reuse, -0x14, PT ;  /* 0xffffffec1100780c */ /* 0x040fe40003f82270 */
[C---:B------:R-:W-:Y:S02]  /*0ba0*/  ISETP.EQ.AND P0, PT, R17.reuse, -0x10, PT ;  /* 0xfffffff01100780c */ /* 0x040fe40003f02270 */
[C---:B------:R-:W-:Y:S02]  /*0bb0*/  ISETP.EQ.AND P1, PT, R17.reuse, -0xc, PT ;  /* 0xfffffff41100780c */ /* 0x040fe40003f22270 */
[C---:B------:R-:W-:Y:S02]  /*0bc0*/  ISETP.EQ.AND P2, PT, R17.reuse, -0x8, PT ;  /* 0xfffffff81100780c */ /* 0x040fe40003f42270 */
[----:B------:R-:W-:-:S03]  /*0bd0*/  ISETP.EQ.AND P5, PT, R17, 0x4, PT ;  /* 0x000000041100780c */ /* 0x000fc60003fa2270 */
[--C-:B------:R-:W-:Y:S01]  /*0be0*/  @P3 IMAD.MOV.U32 R21, RZ, RZ, R10.reuse ;  /* 0x000000ffff153224 */ /* 0x100fe200078e000a */
[C---:B------:R-:W-:Y:S01]  /*0bf0*/  ISETP.EQ.AND P3, PT, R17.reuse, -0x4, PT ;  /* 0xfffffffc1100780c */ /* 0x040fe20003f62270 */
[----:B------:R-:W-:Y:S02]  /*0c00*/  @P4 IMAD.MOV.U32 R14, RZ, RZ, R10 ;  /* 0x000000ffff0e4224 */ /* 0x000fe400078e000a */
[--C-:B------:R-:W-:Y:S01]  /*0c10*/  @P4 IMAD.MOV.U32 R21, RZ, RZ, R11.reuse ;  /* 0x000000ffff154224 */ /* 0x100fe200078e000b */
[----:B------:R-:W-:Y:S01]  /*0c20*/  ISETP.EQ.AND P4, PT, R17, RZ, PT ;  /* 0x000000ff1100720c */ /* 0x000fe20003f82270 */
[----:B------:R-:W-:Y:S02]  /*0c30*/  @P0 IMAD.MOV.U32 R14, RZ, RZ, R11 ;  /* 0x000000ffff0e0224 */ /* 0x000fe400078e000b */
[--C-:B------:R-:W-:Y:S02]  /*0c40*/  @P0 IMAD.MOV.U32 R21, RZ, RZ, R12.reuse ;  /* 0x000000ffff150224 */ /* 0x100fe400078e000c */
[----:B------:R-:W-:Y:S01]  /*0c50*/  @P1 IMAD.MOV.U32 R14, RZ, RZ, R12 ;  /* 0x000000ffff0e1224 */ /* 0x000fe200078e000c */
[----:B------:R-:W-:Y:S01]  /*0c60*/  @P2 MOV R14, R13 ;  /* 0x0000000d000e2202 */ /* 0x000fe20000000f00 */
[----:B------:R-:W-:-:S02]  /*0c70*/  @P1 IMAD.MOV.U32 R21, RZ, RZ, R13 ;  /* 0x000000ffff151224 */ /* 0x000fc400078e000d */
[--C-:B------:R-:W-:Y:S02]  /*0c80*/  @P2 IMAD.MOV.U32 R21, RZ, RZ, R18.reuse ;  /* 0x000000ffff152224 */ /* 0x100fe400078e0012 */
[----:B------:R-:W-:Y:S02]  /*0c90*/  @P3 IMAD.MOV.U32 R14, RZ, RZ, R18 ;  /* 0x000000ffff0e3224 */ /* 0x000fe400078e0012 */
[--C-:B------:R-:W-:Y:S02]  /*0ca0*/  @P3 IMAD.MOV.U32 R21, RZ, RZ, R19.reuse ;  /* 0x000000ffff153224 */ /* 0x100fe400078e0013 */
[----:B------:R-:W-:Y:S02]  /*0cb0*/  @P4 IMAD.MOV.U32 R14, RZ, RZ, R19 ;  /* 0x000000ffff0e4224 */ /* 0x000fe400078e0013 */
[--C-:B------:R-:W-:Y:S02]  /*0cc0*/  @P4 IMAD.MOV.U32 R21, RZ, RZ, R23.reuse ;  /* 0x000000ffff154224 */ /* 0x100fe400078e0017 */
[----:B------:R-:W-:Y:S01]  /*0cd0*/  @P5 IMAD.MOV.U32 R14, RZ, RZ, R23 ;  /* 0x000000ffff0e5224 */ /* 0x000fe200078e0017 */
[----:B------:R-:W-:Y:S06]  /*0ce0*/  @!P6 BRA `(.L_x_5) ;  /* 0x00000000002ce947 */ /* 0x000fec0003800000 */
[----:B------:R-:W-:Y:S01]  /*0cf0*/  @P0 IMAD.MOV.U32 R15, RZ, RZ, R10 ;  /* 0x000000ffff0f0224 */ /* 0x000fe200078e000a */
[----:B------:R-:W-:Y:S02]  /*0d00*/  ISETP.EQ.AND P0, PT, R17, 0x8, PT ;  /* 0x000000081100780c */ /* 0x000fe40003f02270 */
[----:B------:R-:W-:Y:S01]  /*0d10*/  @P1 MOV R15, R11 ;  /* 0x0000000b000f1202 */ /* 0x000fe20000000f00 */
[----:B------:R-:W-:Y:S01]  /*0d20*/  @P2 IMAD.MOV.U32 R15, RZ, RZ, R12 ;  /* 0x000000ffff0f2224 */ /* 0x000fe200078e000c */
[----:B------:R-:W-:Y:S01]  /*0d30*/  LOP3.LUT R16, R16, 0x1f, RZ, 0xc0, !PT ;  /* 0x0000001f10107812 */ /* 0x000fe200078ec0ff */
[----:B------:R-:W-:Y:S02]  /*0d40*/  @P3 IMAD.MOV.U32 R15, RZ, RZ, R13 ;  /* 0x000000ffff0f3224 */ /* 0x000fe400078e000d */
[----:B------:R-:W-:Y:S01]  /*0d50*/  @P4 IMAD.MOV.U32 R15, RZ, RZ, R18 ;  /* 0x000000ffff0f4224 */ /* 0x000fe200078e0012 */
[----:B------:R-:W-:Y:S01]  /*0d60*/  SHF.L.W.U32.HI R21, R14, R16, R21 ;  /* 0x000000100e157219 */ /* 0x000fe20000010e15 */
[----:B------:R-:W-:-:S04]  /*0d70*/  @P5 IMAD.MOV.U32 R15, RZ, RZ, R19 ;  /* 0x000000ffff0f5224 */ /* 0x000fc800078e0013 */
[----:B------:R-:W-:-:S05]  /*0d80*/  @P0 IMAD.MOV.U32 R15, RZ, RZ, R23 ;  /* 0x000000ffff0f0224 */ /* 0x000fca00078e0017 */
[----:B------:R-:W-:-:S07]  /*0d90*/  SHF.L.W.U32.HI R14, R15, R16, R14 ;  /* 0x000000100f0e7219 */ /* 0x000fce0000010e0e */
.L_x_5:
[C---:B------:R-:W-:Y:S01]  /*0da0*/  SHF.L.W.U32.HI R23, R14.reuse, 0x2, R21 ;  /* 0x000000020e177819 */ /* 0x040fe20000010e15 */
[----:B------:R-:W-:Y:S01]  /*0db0*/  IMAD.SHL.U32 R14, R14, 0x4, RZ ;  /* 0x000000040e0e7824 */ /* 0x000fe200078e00ff */
[----:B------:R-:W-:Y:S01]  /*0dc0*/  UMOV UR4, 0x54442d19 ;  /* 0x54442d1900047882 */ /* 0x000fe20000000000 */
[----:B------:R-:W-:Y:S01]  /*0dd0*/  UMOV UR5, 0x3bf921fb ;  /* 0x3bf921fb00057882 */ /* 0x000fe20000000000 */
[----:B------:R-:W-:Y:S02]  /*0de0*/  SHF.R.S32.HI R15, RZ, 0x1f, R23 ;  /* 0x0000001fff0f7819 */ /* 0x000fe40000011417 */
[----:B------:R-:W-:Y:S02]  /*0df0*/  SHF.R.U32.HI R22, RZ, 0x1e, R21 ;  /* 0x0000001eff167819 */ /* 0x000fe40000011615 */
[C---:B------:R-:W-:Y:S02]  /*0e00*/  LOP3.LUT R14, R15.reuse, R14, RZ, 0x3c, !PT ;  /* 0x0000000e0f0e7212 */ /* 0x040fe400078e3cff */
[----:B------:R-:W-:-:S02]  /*0e10*/  LOP3.LUT R15, R15, R23, RZ, 0x3c, !PT ;  /* 0x000000170f0f7212 */ /* 0x000fc400078e3cff */
[----:B------:R-:W-:Y:S02]  /*0e20*/  ISETP.GE.AND P1, PT, R0, RZ, PT ;  /* 0x000000ff0000720c */ /* 0x000fe40003f26270 */
[C---:B------:R-:W-:Y:S02]  /*0e30*/  LOP3.LUT R21, R23.reuse, R0, RZ, 0x3c, !PT ;  /* 0x0000000017157212 */ /* 0x040fe400078e3cff */
[----:B------:R-:W0:Y:S01]  /*0e40*/  I2F.F64.S64 R14, R14 ;  /* 0x0000000e000e7312 */ /* 0x000e220000301c00 */
[----:B------:R-:W-:Y:S02]  /*0e50*/  LEA.HI R23, R23, R22, RZ, 0x1 ;  /* 0x0000001617177211 */ /* 0x000fe400078f08ff */
[----:B------:R-:W-:-:S03]  /*0e60*/  ISETP.GE.AND P0, PT, R21, RZ, PT ;  /* 0x000000ff1500720c */ /* 0x000fc60003f06270 */
[----:B------:R-:W-:-:S05]  /*0e70*/  IMAD.MOV R21, RZ, RZ, -R23 ;  /* 0x000000ffff157224 */ /* 0x000fca00078e0a17 */
[----:B------:R-:W-:Y:S01]  /*0e80*/  @!P1 MOV R23, R21 ;  /* 0x0000001500179202 */ /* 0x000fe20000000f00 */
[----:B0-----:R-:W-:-:S10]  /*0e90*/  DMUL R16, R14, UR4 ;  /* 0x000000040e107c28 */ /* 0x001fd40008000000 */
[----:B------:R-:W0:Y:S02]  /*0ea0*/  F2F.F32.F64 R16, R16 ;  /* 0x0000001000107310 */ /* 0x000e240000301000 */
[----:B0-----:R-:W-:-:S07]  /*0eb0*/  FSEL R14, -R16, R16, !P0 ;  /* 0x00000010100e7208 */ /* 0x001fce0004000100 */
.L_x_3:
[----:B------:R-:W-:Y:S02]  /*0ec0*/  IMAD.MOV.U32 R16, RZ, RZ, 0x37cbac00 ;  /* 0x37cbac00ff107424 */ /* 0x000fe400078e00ff */
[----:B------:R-:W-:Y:S01]  /*0ed0*/  FMUL R15, R14, R14 ;  /* 0x0000000e0e0f7220 */ /* 0x000fe20000400000 */
[C---:B------:R-:W-:Y:S01]  /*0ee0*/  LOP3.LUT R17, R23.reuse, 0x1, RZ, 0xc0, !PT ;  /* 0x0000000117117812 */ /* 0x040fe200078ec0ff */
[----:B------:R-:W-:Y:S01]  /*0ef0*/  IMAD.MOV.U32 R22, RZ, RZ, 0x3d2aaabb ;  /* 0x3d2aaabbff167424 */ /* 0x000fe200078e00ff */
[----:B------:R-:W-:Y:S01]  /*0f00*/  LOP3.LUT P1, RZ, R23, 0x2, RZ, 0xc0, !PT ;  /* 0x0000000217ff7812 */ /* 0x000fe2000782c0ff */
[----:B------:R-:W-:Y:S01]  /*0f10*/  FFMA R16, R15, R16, -0.0013887860113754868507 ;  /* 0xbab607ed0f107423 */ /* 0x000fe20000000010 */
[----:B------:R-:W-:Y:S01]  /*0f20*/  ISETP.NE.U32.AND P0, PT, R17, 0x1, PT ;  /* 0x000000011100780c */ /* 0x000fe20003f05070 */
[----:B------:R-:W-:Y:S01]  /*0f30*/  IMAD.MOV.U32 R21, RZ, RZ, 0x3effffff ;  /* 0x3effffffff157424 */ /* 0x000fe200078e00ff */
[----:B------:R-:W-:Y:S01]  /*0f40*/  FSETP.GE.AND P2, PT, |R0|, 105615, PT ;  /* 0x47ce47800000780b */ /* 0x000fe20003f46200 */
[----:B------:R-:W-:Y:S01]  /*0f50*/  IMAD.MOV.U32 R23, RZ, RZ, R8 ;  /* 0x000000ffff177224 */ /* 0x000fe200078e0008 */
[----:B------:R-:W-:-:S02]  /*0f60*/  FSEL R16, R16, -0.00019574658654164522886, !P0 ;  /* 0xb94d415310107808 */ /* 0x000fc40004000000 */
[----:B------:R-:W-:Y:S02]  /*0f70*/  FSEL R22, R22, 0.0083327032625675201416, !P0 ;  /* 0x3c0885e416167808 */ /* 0x000fe40004000000 */
[----:B------:R-:W-:Y:S02]  /*0f80*/  FSEL R14, R14, 1, P0 ;  /* 0x3f8000000e0e7808 */ /* 0x000fe40000000000 */
[----:B------:R-:W-:Y:S01]  /*0f90*/  FSEL R21, -R21, -0.16666662693023681641, !P0 ;  /* 0xbe2aaaa815157808 */ /* 0x000fe20004000100 */
[C---:B------:R-:W-:Y:S01]  /*0fa0*/  FFMA R16, R15.reuse, R16, R22 ;  /* 0x000000100f107223 */ /* 0x040fe20000000016 */
[----:B------:R-:W-:Y:S02]  /*0fb0*/  IMAD.MOV.U32 R22, RZ, RZ, R6 ;  /* 0x000000ffff167224 */ /* 0x000fe400078e0006 */
[C---:B------:R-:W-:Y:S01]  /*0fc0*/  FFMA R17, R15.reuse, R14, RZ ;  /* 0x0000000e0f117223 */ /* 0x040fe200000000ff */
[----:B------:R-:W-:-:S04]  /*0fd0*/  FFMA R16, R15, R16, R21 ;  /* 0x000000100f107223 */ /* 0x000fc80000000015 */
[----:B------:R-:W-:-:S04]  /*0fe0*/  FFMA R14, R17, R16, R14 ;  /* 0x00000010110e7223 */ /* 0x000fc8000000000e */
[----:B------:R-:W-:-:S04]  /*0ff0*/  @P1 FADD R14, RZ, -R14 ;  /* 0x8000000eff0e1221 */ /* 0x000fc80000000000 */
[----:B------:R-:W-:-:S04]  /*1000*/  FMUL R14, R9, R14 ;  /* 0x0000000e090e7220 */ /* 0x000fc80000400000 */
[----:B------:R-:W-:Y:S01]  /*1010*/  FFMA R21, R7, R20, -R14 ;  /* 0x0000001407157223 */ /* 0x000fe2000000080e */
[----:B------:R-:W-:Y:S06]  /*1020*/  @!P2 BRA `(.L_x_6) ;  /* 0x000000040074a947 */ /* 0x000fec0003800000 */
[----:B------:R-:W-:-:S13]  /*1030*/  FSETP.NEU.AND P0, PT, |R0|, +INF , PT ;  /* 0x7f8000000000780b */ /* 0x000fda0003f0d200 */
[----:B------:R-:W-:Y:S01]  /*1040*/  @!P0 FMUL R22, RZ, R0 ;  /* 0x00000000ff168220 */ /* 0x000fe20000400000 */
[----:B------:R-:W-:Y:S01]  /*1050*/  @!P0 IMAD.MOV.U32 R23, RZ, RZ, RZ ;  /* 0x000000ffff178224 */ /* 0x000fe200078e00ff */
[----:B------:R-:W-:Y:S06]  /*1060*/  @!P0 BRA `(.L_x_6) ;  /* 0x0000000400648947 */ /* 0x000fec0003800000 */
[----:B------:R-:W-:Y:S02]  /*1070*/  IMAD.SHL.U32 R14, R0, 0x100, RZ ;  /* 0x00000100000e7824 */ /* 0x000fe400078e00ff */
[----:B------:R-:W-:Y:S02]  /*1080*/  HFMA2 R23, -RZ, RZ, 0, 0 ;  /* 0x00000000ff177431 */ /* 0x000fe400000001ff */
[----:B------:R-:W-:Y:S01]  /*1090*/  IMAD.MOV.U32 R25, RZ, RZ, RZ ;  /* 0x000000ffff197224 */ /* 0x000fe200078e00ff */
[----:B------:R-:W0:Y:S01]  /*10a0*/  LDCU.64 UR8, c[0x4][URZ] ;  /* 0x01000000ff0877ac */ /* 0x000e220008000a00 */
[----:B------:R-:W-:Y:S01]  /*10b0*/  IMAD.MOV.U32 R20, RZ, RZ, RZ ;  /* 0x000000ffff147224 */ /* 0x000fe200078e00ff */
[----:B------:R-:W-:Y:S01]  /*10c0*/  LOP3.LUT R27, R14, 0x80000000, RZ, 0xfc, !PT ;  /* 0x800000000e1b7812 */ /* 0x000fe200078efcff */
[----:B------:R-:W-:-:S06]  /*10d0*/  UMOV UR4, URZ ;  /* 0x000000ff00047c82 */ /* 0x000fcc0008000000 */
.L_x_7:
        /* <DEDUP_REMOVED lines=13> */
[----:B------:R-:W-:-:S05]  /*11b0*/  IADD3 R16, P2, PT, R16, R23, RZ ;  /* 0x0000001710107210 */ /* 0x000fca0007f5e0ff */
[----:B------:R-:W-:Y:S01]  /*11c0*/  IMAD.X R23, R17, 0x1, R25, P2 ;  /* 0x0000000111177824 */ /* 0x000fe200010e0619 */
[----:B------:R-:W-:Y:S01]  /*11d0*/  ISETP.EQ.AND P2, PT, R20, 0x8, PT ;  /* 0x000000081400780c */ /* 0x000fe20003f42270 */
[--C-:B------:R-:W-:Y:S02]  /*11e0*/  @P0 IMAD.MOV.U32 R10, RZ, RZ, R16.reuse ;  /* 0x000000ffff0a0224 */ /* 0x100fe400078e0010 */
[--C-:B------:R-:W-:Y:S02]  /*11f0*/  @P1 IMAD.MOV.U32 R11, RZ, RZ, R16.reuse ;  /* 0x000000ffff0b1224 */ /* 0x100fe400078e0010 */
[--C-:B------:R-:W-:Y:S02]  /*1200*/  @P3 IMAD.MOV.U32 R13, RZ, RZ, R16.reuse ;  /* 0x000000ffff0d3224 */ /* 0x100fe400078e0010 */
[--C-:B------:R-:W-:Y:S02]  /*1210*/  @P4 IMAD.MOV.U32 R18, RZ, RZ, R16.reuse ;  /* 0x000000ffff124224 */ /* 0x100fe400078e0010 */
[----:B------:R-:W-:-:S02]  /*1220*/  @P5 IMAD.MOV.U32 R19, RZ, RZ, R16 ;  /* 0x000000ffff135224 */ /* 0x000fc400078e0010 */
[----:B------:R-:W-:Y:S02]  /*1230*/  VIADD R20, R20, 0x4 ;  /* 0x0000000414147836 */ /* 0x000fe40000000000 */
[----:B------:R-:W-:Y:S01]  /*1240*/  @P2 MOV R12, R16 ;  /* 0x00000010000c2202 */ /* 0x000fe20000000f00 */
        /* <DEDUP_REMOVED lines=13> */
[----:B------:R-:W-:Y:S01]  /*1320*/  @P3 IMAD.MOV.U32 R20, RZ, RZ, R10 ;  /* 0x000000ffff143224 */ /* 0x000fe200078e000a */
[C---:B------:R-:W-:Y:S01]  /*1330*/  ISETP.EQ.AND P3, PT, R17.reuse, -0x4, PT ;  /* 0xfffffffc1100780c */ /* 0x040fe20003f62270 */
[--C-:B------:R-:W-:Y:S01]  /*1340*/  @P4 IMAD.MOV.U32 R20, RZ, RZ, R11.reuse ;  /* 0x000000ffff144224 */ /* 0x100fe200078e000b */
[----:B------:R-:W-:Y:S01]  /*1350*/  @P4 MOV R14, R10 ;  /* 0x0000000a000e4202 */ /* 0x000fe20000000f00 */
[----:B------:R-:W-:Y:S01]  /*1360*/  @P0 IMAD.MOV.U32 R14, RZ, RZ, R11 ;  /* 0x000000ffff0e0224 */ /* 0x000fe200078e000b */
[----:B------:R-:W-:Y:S01]  /*1370*/  ISETP.EQ.AND P4, PT, R17, RZ, PT ;  /* 0x000000ff1100720c */ /* 0x000fe20003f82270 */
[--C-:B------:R-:W-:Y:S02]  /*1380*/  @P0 IMAD.MOV.U32 R20, RZ, RZ, R12.reuse ;  /* 0x000000ffff140224 */ /* 0x100fe400078e000c */
[----:B------:R-:W-:Y:S02]  /*1390*/  @P1 IMAD.MOV.U32 R14, RZ, RZ, R12 ;  /* 0x000000ffff0e1224 */ /* 0x000fe400078e000c */
[----:B------:R-:W-:-:S02]  /*13a0*/  @P1 IMAD.MOV.U32 R20, RZ, RZ, R13 ;  /* 0x000000ffff141224 */ /* 0x000fc400078e000d */
[----:B------:R-:W-:Y:S02]  /*13b0*/  @P2 IMAD.MOV.U32 R14, RZ, RZ, R13 ;  /* 0x000000ffff0e2224 */ /* 0x000fe400078e000d */
[----:B------:R-:W-:Y:S01]  /*13c0*/  @P2 IMAD.MOV.U32 R20, RZ, RZ, R18 ;  /* 0x000000ffff142224 */ /* 0x000fe200078e0012 */
[----:B------:R-:W-:Y:S01]  /*13d0*/  @P3 MOV R14, R18 ;  /* 0x00000012000e3202 */ /* 0x000fe20000000f00 */
[--C-:B------:R-:W-:Y:S02]  /*13e0*/  @P3 IMAD.MOV.U32 R20, RZ, RZ, R19.reuse ;  /* 0x000000ffff143224 */ /* 0x100fe400078e0013 */
[----:B------:R-:W-:Y:S02]  /*13f0*/  @P4 IMAD.MOV.U32 R14, RZ, RZ, R19 ;  /* 0x000000ffff0e4224 */ /* 0x000fe400078e0013 */
[--C-:B------:R-:W-:Y:S02]  /*1400*/  @P4 IMAD.MOV.U32 R20, RZ, RZ, R23.reuse ;  /* 0x000000ffff144224 */ /* 0x100fe400078e0017 */
[----:B------:R-:W-:Y:S01]  /*1410*/  @P5 IMAD.MOV.U32 R14, RZ, RZ, R23 ;  /* 0x000000ffff0e5224 */ /* 0x000fe200078e0017 */
        /* <DEDUP_REMOVED lines=12> */
.L_x_8:
        /* <DEDUP_REMOVED lines=18> */
.L_x_6:
[----:B------:R-:W-:Y:S02]  /*1600*/  IMAD.MOV.U32 R16, RZ, RZ, 0x37cbac00 ;  /* 0x37cbac00ff107424 */ /* 0x000fe400078e00ff */
[----:B------:R-:W-:Y:S01]  /*1610*/  FMUL R15, R22, R22 ;  /* 0x00000016160f7220 */ /* 0x000fe20000400000 */
[----:B------:R-:W-:Y:S02]  /*1620*/  LOP3.LUT R17, R23, 0x1, RZ, 0xc0, !PT ;  /* 0x0000000117117812 */ /* 0x000fe400078ec0ff */
[----:B------:R-:W-:Y:S01]  /*1630*/  MOV R24, 0x3c0885e4 ;  /* 0x3c0885e400187802 */ /* 0x000fe20000000f00 */
[----:B------:R-:W-:Y:S01]  /*1640*/  FFMA R14, R15, R16, -0.0013887860113754868507 ;  /* 0xbab607ed0f0e7423 */ /* 0x000fe20000000010 */
[----:B------:R-:W-:Y:S01]  /*1650*/  ISETP.NE.U32.AND P0, PT, R17, 0x1, PT ;  /* 0x000000011100780c */ /* 0x000fe20003f05070 */
[----:B------:R-:W-:Y:S01]  /*1660*/  VIADD R17, R23, 0x1 ;  /* 0x0000000117117836 */ /* 0x000fe20000000000 */
[----:B------:R-:W-:Y:S01]  /*1670*/  FSETP.GE.AND P2, PT, |R0|, 105615, PT ;  /* 0x47ce47800000780b */ /* 0x000fe20003f46200 */
[----:B------:R-:W-:Y:S01]  /*1680*/  IMAD.MOV.U32 R23, RZ, RZ, 0x3e2aaaa8 ;  /* 0x3e2aaaa8ff177424 */ /* 0x000fe200078e00ff */
[----:B------:R-:W-:-:S02]  /*1690*/  FSEL R20, R14, -0.00019574658654164522886, P0 ;  /* 0xb94d41530e147808 */ /* 0x000fc40000000000 */
[----:B------:R-:W-:Y:S02]  /*16a0*/  FSEL R24, R24, 0.041666727513074874878, !P0 ;  /* 0x3d2aaabb18187808 */ /* 0x000fe40004000000 */
[----:B------:R-:W-:Y:S02]  /*16b0*/  LOP3.LUT P1, RZ, R17, 0x2, RZ, 0xc0, !PT ;  /* 0x0000000211ff7812 */ /* 0x000fe4000782c0ff */
[----:B------:R-:W-:Y:S01]  /*16c0*/  FSEL R14, R22, 1, !P0 ;  /* 0x3f800000160e7808 */ /* 0x000fe20004000000 */
[----:B------:R-:W-:Y:S01]  /*16d0*/  FFMA R20, R15, R20, R24 ;  /* 0x000000140f147223 */ /* 0x000fe20000000018 */
[----:B------:R-:W-:-:S03]  /*16e0*/  FSEL R23, -R23, -0.4999999701976776123, !P0 ;  /* 0xbeffffff17177808 */ /* 0x000fc60004000100 */
[C---:B------:R-:W-:Y:S02]  /*16f0*/  FFMA R17, R15.reuse, R14, RZ ;  /* 0x0000000e0f117223 */ /* 0x040fe400000000ff */
[----:B------:R-:W-:-:S04]  /*1700*/  FFMA R20, R15, R20, R23 ;  /* 0x000000140f147223 */ /* 0x000fc80000000017 */
[----:B------:R-:W-:-:S04]  /*1710*/  FFMA R20, R17, R20, R14 ;  /* 0x0000001411147223 */ /* 0x000fc8000000000e */
[----:B------:R-:W-:-:S04]  /*1720*/  @P1 FADD R20, RZ, -R20 ;  /* 0x80000014ff141221 */ /* 0x000fc80000000000 */
[----:B------:R-:W-:Y:S01]  /*1730*/  FMUL R20, R9, R20 ;  /* 0x0000001409147220 */ /* 0x000fe20000400000 */
        /* <DEDUP_REMOVED lines=11> */
.L_x_10:
        /* <DEDUP_REMOVED lines=11> */
[----:B------:R-:W-:-:S02]  /*18a0*/  ISETP.EQ.AND P4, PT, R22, 0x10, PT ;  /* 0x000000101600780c */ /* 0x000fc40003f82270 */
[C---:B------:R-:W-:Y:S01]  /*18b0*/  ISETP.EQ.AND P5, PT, R22.reuse, 0x14, PT ;  /* 0x000000141600780c */ /* 0x040fe20003fa2270 */
[----:B------:R-:W-:Y:S02]  /*18c0*/  VIADD R22, R22, 0x4 ;  /* 0x0000000416167836 */ /* 0x000fe40000000000 */
[----:B--2---:R-:W-:-:S03]  /*18d0*/  IMAD.WIDE.U32 R14, R8, R25, RZ ;  /* 0x00000019080e7225 */ /* 0x004fc600078e00ff */
[----:B------:R-:W-:-:S04]  /*18e0*/  IADD3 R6, P6, PT, R14, R17, RZ ;  /* 0x000000110e067210 */ /* 0x000fc80007fde0ff */
[----:B------:R-:W-:Y:S01]  /*18f0*/  IADD3.X R17, PT, PT, R15, R23, RZ, P6, !PT ;  /* 0x000000170f117210 */ /* 0x000fe200037fe4ff */
[--C-:B------:R-:W-:Y:S02]  /*1900*/  @P0 IMAD.MOV.U32 R10, RZ, RZ, R6.reuse ;  /* 0x000000ffff0a0224 */ /* 0x100fe400078e0006 */
[--C-:B------:R-:W-:Y:S02]  /*1910*/  @P1 IMAD.MOV.U32 R11, RZ, RZ, R6.reuse ;  /* 0x000000ffff0b1224 */ /* 0x100fe400078e0006 */
[--C-:B------:R-:W-:Y:S02]  /*1920*/  @P2 IMAD.MOV.U32 R12, RZ, RZ, R6.reuse ;  /* 0x000000ffff0c2224 */ /* 0x100fe400078e0006 */
[--C-:B------:R-:W-:Y:S02]  /*1930*/  @P3 IMAD.MOV.U32 R13, RZ, RZ, R6.reuse ;  /* 0x000000ffff0d3224 */ /* 0x100fe400078e0006 */
[--C-:B------:R-:W-:Y:S02]  /*1940*/  @P4 IMAD.MOV.U32 R18, RZ, RZ, R6.reuse ;  /* 0x000000ffff124224 */ /* 0x100fe400078e0006 */
[----:B------:R-:W-:Y:S01]  /*1950*/  @P5 IMAD.MOV.U32 R19, RZ, RZ, R6 ;  /* 0x000000ffff135224 */ /* 0x000fe200078e0006 */
[----:B------:R-:W-:Y:S06]  /*1960*/  BRA.U UP0, `(.L_x_10) ;  /* 0xfffffffd00a07547 */ /* 0x000fec000b83ffff */
[----:B------:R-:W-:-:S04]  /*1970*/  SHF.R.U32.HI R9, RZ, 0x17, R0 ;  /* 0x00000017ff097819 */ /* 0x000fc80000011600 */
[C---:B------:R-:W-:Y:S02]  /*1980*/  LOP3.LUT R6, R9.reuse, 0xe0, RZ, 0xc0, !PT ;  /* 0x000000e009067812 */ /* 0x040fe400078ec0ff */
[----:B------:R-:W-:Y:S02]  /*1990*/  LOP3.LUT P6, RZ, R9, 0x1f, RZ, 0xc0, !PT ;  /* 0x0000001f09ff7812 */ /* 0x000fe400078cc0ff */
[----:B------:R-:W-:-:S04]  /*19a0*/  IADD3 R6, PT, PT, R6, -0x80, RZ ;  /* 0xffffff8006067810 */ /* 0x000fc80007ffe0ff */
[----:B------:R-:W-:-:S05]  /*19b0*/  SHF.R.U32.HI R6, RZ, 0x5, R6 ;  /* 0x00000005ff067819 */ /* 0x000fca0000011606 */
[----:B------:R-:W-:-:S05]  /*19c0*/  IMAD.U32 R14, R6, -0x4, RZ ;  /* 0xfffffffc060e7824 */ /* 0x000fca00078e00ff */
[C---:B------:R-:W-:Y:S02]  /*19d0*/  ISETP.EQ.AND P3, PT, R14.reuse, -0x18, PT ;  /* 0xffffffe80e00780c */ /* 0x040fe40003f62270 */
[C---:B------:R-:W-:Y:S02]  /*19e0*/  ISETP.EQ.AND P4, PT, R14.reuse, -0x14, PT ;  /* 0xffffffec0e00780c */ /* 0x040fe40003f82270 */
[C---:B------:R-:W-:Y:S02]  /*19f0*/  ISETP.EQ.AND P2, PT, R14.reuse, -0x10, PT ;  /* 0xfffffff00e00780c */ /* 0x040fe40003f42270 */
[C---:B------:R-:W-:Y:S02]  /*1a00*/  ISETP.EQ.AND P1, PT, R14.reuse, -0xc, PT ;  /* 0xfffffff40e00780c */ /* 0x040fe40003f22270 */
[C---:B------:R-:W-:Y:S02]  /*1a10*/  ISETP.EQ.AND P0, PT, R14.reuse, -0x8, PT ;  /* 0xfffffff80e00780c */ /* 0x040fe40003f02270 */
[----:B------:R-:W-:-:S03]  /*1a20*/  ISETP.EQ.AND P5, PT, R14, RZ, PT ;  /* 0x000000ff0e00720c */ /* 0x000fc60003fa2270 */
[--C-:B------:R-:W-:Y:S01]  /*1a30*/  @P3 IMAD.MOV.U32 R6, RZ, RZ, R10.reuse ;  /* 0x000000ffff063224 */ /* 0x100fe200078e000a */
[C---:B------:R-:W-:Y:S01]  /*1a40*/  ISETP.EQ.AND P3, PT, R14.reuse, -0x4, PT ;  /* 0xfffffffc0e00780c */ /* 0x040fe20003f62270 */
[----:B------:R-:W-:Y:S02]  /*1a50*/  @P4 IMAD.MOV.U32 R8, RZ, RZ, R10 ;  /* 0x000000ffff084224 */ /* 0x000fe400078e000a */
[--C-:B------:R-:W-:Y:S01]  /*1a60*/  @P4 IMAD.MOV.U32 R6, RZ, RZ, R11.reuse ;  /* 0x000000ffff064224 */ /* 0x100fe200078e000b */
[----:B------:R-:W-:Y:S01]  /*1a70*/  ISETP.EQ.AND P4, PT, R14, 0x4, PT ;  /* 0x000000040e00780c */ /* 0x000fe20003f82270 */
[----:B------:R-:W-:Y:S02]  /*1a80*/  @P2 IMAD.MOV.U32 R8, RZ, RZ, R11 ;  /* 0x000000ffff082224 */ /* 0x000fe400078e000b */
[--C-:B------:R-:W-:Y:S01]  /*1a90*/  @P2 IMAD.MOV.U32 R6, RZ, RZ, R12.reuse ;  /* 0x000000ffff062224 */ /* 0x100fe200078e000c */
[----:B------:R-:W-:Y:S01]  /*1aa0*/  @P1 MOV R6, R13 ;  /* 0x0000000d00061202 */ /* 0x000fe20000000f00 */
[----:B------:R-:W-:-:S02]  /*1ab0*/  @P1 IMAD.MOV.U32 R8, RZ, RZ, R12 ;  /* 0x000000ffff081224 */ /* 0x000fc400078e000c */
[----:B------:R-:W-:Y:S02]  /*1ac0*/  @P0 IMAD.MOV.U32 R8, RZ, RZ, R13 ;  /* 0x000000ffff080224 */ /* 0x000fe400078e000d */
[--C-:B------:R-:W-:Y:S02]  /*1ad0*/  @P0 IMAD.MOV.U32 R6, RZ, RZ, R18.reuse ;  /* 0x000000ffff060224 */ /* 0x100fe400078e0012 */
[----:B------:R-:W-:Y:S02]  /*1ae0*/  @P3 IMAD.MOV.U32 R8, RZ, RZ, R18 ;  /* 0x000000ffff083224 */ /* 0x000fe400078e0012 */
[--C-:B------:R-:W-:Y:S02]  /*1af0*/  @P3 IMAD.MOV.U32 R6, RZ, RZ, R19.reuse ;  /* 0x000000ffff063224 */ /* 0x100fe400078e0013 */
[----:B------:R-:W-:Y:S02]  /*1b00*/  @P5 IMAD.MOV.U32 R8, RZ, RZ, R19 ;  /* 0x000000ffff085224 */ /* 0x000fe400078e0013 */
[----:B------:R-:W-:-:S02]  /*1b10*/  @P5 IMAD.MOV.U32 R6, RZ, RZ, R17 ;  /* 0x000000ffff065224 */ /* 0x000fc400078e0011 */
[----:B------:R-:W-:Y:S01]  /*1b20*/  @P4 IMAD.MOV.U32 R8, RZ, RZ, R17 ;  /* 0x000000ffff084224 */ /* 0x000fe200078e0011 */
[----:B------:R-:W-:Y:S06]  /*1b30*/  @!P6 BRA `(.L_x_11) ;  /* 0x000000000028e947 */ /* 0x000fec0003800000 */
[----:B------:R-:W-:Y:S01]  /*1b40*/  @P1 MOV R10, R11 ;  /* 0x0000000b000a1202 */ /* 0x000fe20000000f00 */
[----:B------:R-:W-:Y:S01]  /*1b50*/  @P0 IMAD.MOV.U32 R10, RZ, RZ, R12 ;  /* 0x000000ffff0a0224 */ /* 0x000fe200078e000c */
[----:B------:R-:W-:Y:S01]  /*1b60*/  ISETP.EQ.AND P0, PT, R14, 0x8, PT ;  /* 0x000000080e00780c */ /* 0x000fe20003f02270 */
[----:B------:R-:W-:Y:S01]  /*1b70*/  @P3 IMAD.MOV.U32 R10, RZ, RZ, R13 ;  /* 0x000000ffff0a3224 */ /* 0x000fe200078e000d */
[----:B------:R-:W-:Y:S01]  /*1b80*/  LOP3.LUT R9, R9, 0x1f, RZ, 0xc0, !PT ;  /* 0x0000001f09097812 */ /* 0x000fe200078ec0ff */
[----:B------:R-:W-:Y:S02]  /*1b90*/  @P5 IMAD.MOV.U32 R10, RZ, RZ, R18 ;  /* 0x000000ffff0a5224 */ /* 0x000fe400078e0012 */
[----:B------:R-:W-:Y:S01]  /*1ba0*/  @P4 IMAD.MOV.U32 R10, RZ, RZ, R19 ;  /* 0x000000ffff0a4224 */ /* 0x000fe200078e0013 */
[----:B------:R-:W-:-:S07]  /*1bb0*/  SHF.L.W.U32.HI R6, R8, R9, R6 ;  /* 0x0000000908067219 */ /* 0x000fce0000010e06 */
[----:B------:R-:W-:-:S05]  /*1bc0*/  @P0 IMAD.MOV.U32 R10, RZ, RZ, R17 ;  /* 0x000000ffff0a0224 */ /* 0x000fca00078e0011 */
[----:B------:R-:W-:-:S07]  /*1bd0*/  SHF.L.W.U32.HI R8, R10, R9, R8 ;  /* 0x000000090a087219 */ /* 0x000fce0000010e08 */
.L_x_11:
[C-C-:B------:R-:W-:Y:S01]  /*1be0*/  SHF.L.W.U32.HI R15, R8.reuse, 0x2, R6.reuse ;  /* 0x00000002080f7819 */ /* 0x140fe20000010e06 */
        /* <DEDUP_REMOVED lines=8> */
[----:B------:R-:W0:Y:S01]  /*1c70*/  I2F.F64.S64 R8, R12 ;  /* 0x0000000c00087312 */ /* 0x000e220000301c00 */
[----:B------:R-:W-:-:S04]  /*1c80*/  LOP3.LUT R0, R15, R0, RZ, 0x3c, !PT ;  /* 0x000000000f007212 */ /* 0x000fc800078e3cff */
[----:B------:R-:W-:Y:S01]  /*1c90*/  ISETP.GE.AND P0, PT, R0, RZ, PT ;  /* 0x000000ff0000720c */ /* 0x000fe20003f06270 */
[----:B0-----:R-:W-:Y:S01]  /*1ca0*/  DMUL R10, R8, UR4 ;  /* 0x00000004080a7c28 */ /* 0x001fe20008000000 */
[----:B------:R-:W-:-:S05]  /*1cb0*/  LEA.HI R8, R15, R6, RZ, 0x1 ;  /* 0x000000060f087211 */ /* 0x000fca00078f08ff */
[----:B------:R-:W-:-:S04]  /*1cc0*/  IMAD.MOV R0, RZ, RZ, -R8 ;  /* 0x000000ffff007224 */ /* 0x000fc800078e0a08 */
[----:B------:R-:W0:Y:S01]  /*1cd0*/  F2F.F32.F64 R10, R10 ;  /* 0x0000000a000a7310 */ /* 0x000e220000301000 */
[----:B------:R-:W-:Y:S02]  /*1ce0*/  @!P1 MOV R8, R0 ;  /* 0x0000000000089202 */ /* 0x000fe40000000f00 */
[----:B0-----:R-:W-:-:S07]  /*1cf0*/  FSEL R6, -R10, R10, !P0 ;  /* 0x0000000a0a067208 */ /* 0x001fce0004000100 */
.L_x_9:
[----:B------:R-:W0:Y:S01]  /*1d00*/  MUFU.RCP R11, R4 ;  /* 0x00000004000b7308 */ /* 0x000e220000001000 */
[----:B------:R-:W-:Y:S01]  /*1d10*/  LOP3.LUT R0, R8, 0x1, RZ, 0xc0, !PT ;  /* 0x0000000108007812 */ /* 0x000fe200078ec0ff */
[----:B------:R-:W-:Y:S01]  /*1d20*/  FMUL R9, R6, R6 ;  /* 0x0000000606097220 */ /* 0x000fe20000400000 */
[----:B------:R-:W-:Y:S01]  /*1d30*/  IMAD.MOV.U32 R10, RZ, RZ, 0x3effffff ;  /* 0x3effffffff0a7424 */ /* 0x000fe200078e00ff */
[----:B------:R-:W-:Y:S01]  /*1d40*/  LOP3.LUT P1, RZ, R8, 0x2, RZ, 0xc0, !PT ;  /* 0x0000000208ff7812 */ /* 0x000fe2000782c0ff */
[----:B------:R-:W-:Y:S01]  /*1d50*/  BSSY.RECONVERGENT B0, `(.L_x_12) ;  /* 0x0000018000007945 */ /* 0x000fe20003800200 */
[----:B------:R-:W-:Y:S01]  /*1d60*/  ISETP.NE.U32.AND P0, PT, R0, 0x1, PT ;  /* 0x000000010000780c */ /* 0x000fe20003f05070 */
[----:B------:R-:W-:Y:S01]  /*1d70*/  FFMA R16, R9, R16, -0.0013887860113754868507 ;  /* 0xbab607ed09107423 */ /* 0x000fe20000000010 */
[----:B------:R-:W-:Y:S02]  /*1d80*/  IMAD.MOV.U32 R0, RZ, RZ, 0x3d2aaabb ;  /* 0x3d2aaabbff007424 */ /* 0x000fe400078e00ff */
[----:B------:R-:W-:-:S02]  /*1d90*/  FSEL R10, -R10, -0.16666662693023681641, !P0 ;  /* 0xbe2aaaa80a0a7808 */ /* 0x000fc40004000100 */
[----:B------:R-:W-:Y:S02]  /*1da0*/  FSEL R16, R16, -0.00019574658654164522886, !P0 ;  /* 0xb94d415310107808 */ /* 0x000fe40004000000 */
[----:B------:R-:W-:Y:S02]  /*1db0*/  FSEL R0, R0, 0.0083327032625675201416, !P0 ;  /* 0x3c0885e400007808 */ /* 0x000fe40004000000 */
[----:B------:R-:W-:Y:S01]  /*1dc0*/  FSEL R6, R6, 1, P0 ;  /* 0x3f80000006067808 */ /* 0x000fe20000000000 */
[----:B0-----:R-:W-:Y:S01]  /*1dd0*/  FFMA R12, -R4, R11, 1 ;  /* 0x3f800000040c7423 */ /* 0x001fe2000000010b */
[----:B------:R-:W0:Y:S01]  /*1de0*/  FCHK P0, R21, R4 ;  /* 0x0000000415007302 */ /* 0x000e220000000000 */
[----:B------:R-:W-:Y:S02]  /*1df0*/  FFMA R0, R9, R16, R0 ;  /* 0x0000001009007223 */ /* 0x000fe40000000000 */
[----:B------:R-:W-:Y:S02]  /*1e00*/  FFMA R12, R11, R12, R11 ;  /* 0x0000000c0b0c7223 */ /* 0x000fe4000000000b */
[C---:B------:R-:W-:Y:S01]  /*1e10*/  FFMA R0, R9.reuse, R0, R10 ;  /* 0x0000000009007223 */ /* 0x040fe2000000000a */
[----:B------:R-:W-:Y:S01]  /*1e20*/  FFMA R9, R9, R6, RZ ;  /* 0x0000000609097223 */ /* 0x000fe200000000ff */
[----:B------:R-:W-:-:S03]  /*1e30*/  FFMA R11, R21, R12, RZ ;  /* 0x0000000c150b7223 */ /* 0x000fc600000000ff */
[----:B------:R-:W-:Y:S01]  /*1e40*/  FFMA R0, R9, R0, R6 ;  /* 0x0000000009007223 */ /* 0x000fe20000000006 */
[----:B------:R-:W-:-:S03]  /*1e50*/  FFMA R6, -R4, R11, R21 ;  /* 0x0000000b04067223 */ /* 0x000fc60000000115 */
[----:B------:R-:W-:Y:S01]  /*1e60*/  @P1 FADD R0, RZ, -R0 ;  /* 0x80000000ff001221 */ /* 0x000fe20000000000 */
[----:B------:R-:W-:-:S03]  /*1e70*/  FFMA R6, R12, R6, R11 ;  /* 0x000000060c067223 */ /* 0x000fc6000000000b */
[----:B------:R-:W-:Y:S01]  /*1e80*/  FFMA R0, R7, R0, R20 ;  /* 0x0000000007007223 */ /* 0x000fe20000000014 */
[----:B0-----:R-:W-:Y:S06]  /*1e90*/  @!P0 BRA `(.L_x_13) ;  /* 0x00000000000c8947 */ /* 0x001fec0003800000 */
[----:B------:R-:W-:-:S07]  /*1ea0*/  MOV R8, 0x1ec0 ;  /* 0x00001ec000087802 */ /* 0x000fce0000000f00 */
[----:B------:R-:W-:Y:S05]  /*1eb0*/  CALL.REL.NOINC `($__internal_0_$__cuda_sm3x_div_rn_noftz_f32_slowpath) ;  /* 0x0000000000707944 */ /* 0x000fea0003c00000 */
[----:B------:R-:W-:-:S07]  /*1ec0*/  IMAD.MOV.U32 R6, RZ, RZ, R4 ;  /* 0x000000ffff067224 */ /* 0x000fce00078e0004 */
.L_x_13:
[----:B------:R-:W-:Y:S05]  /*1ed0*/  BSYNC.RECONVERGENT B0 ;  /* 0x0000000000007941 */ /* 0x000fea0003800200 */
.L_x_12:
[----:B------:R-:W0:Y:S01]  /*1ee0*/  MUFU.RCP R4, R5 ;  /* 0x0000000500047308 */ /* 0x000e220000001000 */
[----:B------:R-:W-:Y:S07]  /*1ef0*/  BSSY.RECONVERGENT B0, `(.L_x_14) ;  /* 0x000000c000007945 */ /* 0x000fee0003800200 */
[----:B------:R-:W1:Y:S01]  /*1f00*/  FCHK P0, R0, R5 ;  /* 0x0000000500007302 */ /* 0x000e620000000000 */
[----:B0-----:R-:W-:-:S04]  /*1f10*/  FFMA R7, -R5, R4, 1 ;  /* 0x3f80000005077423 */ /* 0x001fc80000000104 */
[----:B------:R-:W-:-:S04]  /*1f20*/  FFMA R7, R4, R7, R4 ;  /* 0x0000000704077223 */ /* 0x000fc80000000004 */
[----:B------:R-:W-:-:S04]  /*1f30*/  FFMA R4, R0, R7, RZ ;  /* 0x0000000700047223 */ /* 0x000fc800000000ff */
[----:B------:R-:W-:-:S04]  /*1f40*/  FFMA R8, -R5, R4, R0 ;  /* 0x0000000405087223 */ /* 0x000fc80000000100 */
[----:B------:R-:W-:Y:S01]  /*1f50*/  FFMA R4, R7, R8, R4 ;  /* 0x0000000807047223 */ /* 0x000fe20000000004 */
[----:B-1----:R-:W-:Y:S06]  /*1f60*/  @!P0 BRA `(.L_x_15) ;  /* 0x0000000000108947 */ /* 0x002fec0003800000 */
[----:B------:R-:W-:Y:S01]  /*1f70*/  IMAD.MOV.U32 R21, RZ, RZ, R0 ;  /* 0x000000ffff157224 */ /* 0x000fe200078e0000 */
[----:B------:R-:W-:Y:S01]  /*1f80*/  MOV R8, 0x1fb0 ;  /* 0x00001fb000087802 */ /* 0x000fe20000000f00 */
[----:B------:R-:W-:-:S07]  /*1f90*/  IMAD.MOV.U32 R4, RZ, RZ, R5 ;  /* 0x000000ffff047224 */ /* 0x000fce00078e0005 */
[----:B------:R-:W-:Y:S05]  /*1fa0*/  CALL.REL.NOINC `($__internal_0_$__cuda_sm3x_div_rn_noftz_f32_slowpath) ;  /* 0x0000000000347944 */ /* 0x000fea0003c00000 */
.L_x_15:
[----:B------:R-:W-:Y:S05]  /*1fb0*/  BSYNC.RECONVERGENT B0 ;  /* 0x0000000000007941 */ /* 0x000fea0003800200 */
.L_x_14:
[----:B------:R-:W0:Y:S01]  /*1fc0*/  LDCU UR4, c[0x0][0x398] ;  /* 0x00007300ff0477ac */ /* 0x000e220008000800 */
[----:B------:R-:W-:Y:S01]  /*1fd0*/  FADD R7, R4, 0.5 ;  /* 0x3f00000004077421 */ /* 0x000fe20000000000 */
[----:B------:R-:W-:Y:S02]  /*1fe0*/  IMAD.MOV.U32 R0, RZ, RZ, -0x3e000000 ;  /* 0xc2000000ff007424 */ /* 0x000fe400078e00ff */
[----:B------:R-:W-:Y:S01]  /*1ff0*/  FADD R6, R6, 0.5 ;  /* 0x3f00000006067421 */ /* 0x000fe20000000000 */
[----:B------:R-:W-:-:S03]  /*2000*/  UMOV UR5, URZ ;  /* 0x000000ff00057c82 */ /* 0x000fc60008000000 */
[----:B0-----:R0:W5:Y:S01]  /*2010*/  TEX.LL RZ, R7, R6, R0, UR4, 2D, 0x1 ;  /* 0x28ff040006077f60 */ /* 0x00116200089e01ff */
[----:B------:R-:W1:Y:S01]  /*2020*/  LDC.64 R4, c[0x0][0x380] ;  /* 0x0000e000ff047b82 */ /* 0x000e620000000a00 */
[----:B0-----:R-:W0:Y:S02]  /*2030*/  LDCU UR4, c[0x0][0x388] ;  /* 0x00007100ff0477ac */ /* 0x001e240008000800 */
[----:B0-----:R-:W-:-:S04]  /*2040*/  IMAD R3, R3, UR4, R2 ;  /* 0x0000000403037c24 */ /* 0x001fc8000f8e0202 */
[----:B-1----:R-:W-:-:S05]  /*2050*/  IMAD.WIDE.U32 R2, R3, 0x4, R4 ;  /* 0x0000000403027825 */ /* 0x002fca00078e0004 */
[----:B-----5:R-:W-:Y:S01]  /*2060*/  STG.E desc[UR6][R2.64], R7 ;  /* 0x0000000702007986 */ /* 0x020fe2000c101906 */
[----:B------:R-:W-:Y:S05]  /*2070*/  EXIT ;  /* 0x000000000000794d */ /* 0x000fea0003800000 */
        .weak           $__internal_0_$__cuda_sm3x_div_rn_noftz_f32_slowpath
        .type           $__internal_0_$__cuda_sm3x_div_rn_noftz_f32_slowpath,@function
        .size           $__internal_0_$__cuda_sm3x_div_rn_noftz_f32_slowpath,(.L_x_28 - $__internal_0_$__cuda_sm3x_div_rn_noftz_f32_slowpath)
$__internal_0_$__cuda_sm3x_div_rn_noftz_f32_slowpath:
[----:B------:R-:W-:Y:S01]  /*2080*/  SHF.R.U32.HI R9, RZ, 0x17, R4 ;  /* 0x00000017ff097819 */ /* 0x000fe20000011604 */
[----:B------:R-:W-:Y:S01]  /*2090*/  BSSY.RECONVERGENT B1, `(.L_x_16) ;  /* 0x0000062000017945 */ /* 0x000fe20003800200 */
[----:B------:R-:W-:Y:S02]  /*20a0*/  SHF.R.U32.HI R7, RZ, 0x17, R21 ;  /* 0x00000017ff077819 */ /* 0x000fe40000011615 */
[----:B------:R-:W-:Y:S02]  /*20b0*/  LOP3.LUT R15, R9, 0xff, RZ, 0xc0, !PT ;  /* 0x000000ff090f7812 */ /* 0x000fe400078ec0ff */
[----:B------:R-:W-:-:S03]  /*20c0*/  LOP3.LUT R10, R7, 0xff, RZ, 0xc0, !PT ;  /* 0x000000ff070a7812 */ /* 0x000fc600078ec0ff */
[----:B------:R-:W-:Y:S01]  /*20d0*/  VIADD R11, R15, 0xffffffff ;  /* 0xffffffff0f0b7836 */ /* 0x000fe20000000000 */
[----:B------:R-:W-:-:S04]  /*20e0*/  IADD3 R9, PT, PT, R10, -0x1, RZ ;  /* 0xffffffff0a097810 */ /* 0x000fc80007ffe0ff */
[----:B------:R-:W-:-:S04]  /*20f0*/  ISETP.GT.U32.AND P0, PT, R11, 0xfd, PT ;  /* 0x000000fd0b00780c */ /* 0x000fc80003f04070 */
[----:B------:R-:W-:-:S13]  /*2100*/  ISETP.GT.U32.OR P0, PT, R9, 0xfd, P0 ;  /* 0x000000fd0900780c */ /* 0x000fda0000704470 */
[----:B------:R-:W-:Y:S01]  /*2110*/  @!P0 IMAD.MOV.U32 R7, RZ, RZ, RZ ;  /* 0x000000ffff078224 */ /* 0x000fe200078e00ff */
[----:B------:R-:W-:Y:S06]  /*2120*/  @!P0 BRA `(.L_x_17) ;  /* 0x00000000005c8947 */ /* 0x000fec0003800000 */
[----:B------:R-:W-:Y:S02]  /*2130*/  FSETP.GTU.FTZ.AND P0, PT, |R21|, +INF , PT ;  /* 0x7f8000001500780b */ /* 0x000fe40003f1c200 */
[----:B------:R-:W-:-:S04]  /*2140*/  FSETP.GTU.FTZ.AND P1, PT, |R4|, +INF , PT ;  /* 0x7f8000000400780b */ /* 0x000fc80003f3c200 */
[----:B------:R-:W-:-:S13]  /*2150*/  PLOP3.LUT P0, PT, P0, P1, PT, 0xf8, 0x8f ;  /* 0x00000000008f781c */ /* 0x000fda0000703f70 */
[----:B------:R-:W-:Y:S05]  /*2160*/  @P0 BRA `(.L_x_18) ;  /* 0x00000004004c0947 */ /* 0x000fea0003800000 */
[----:B------:R-:W-:-:S13]  /*2170*/  LOP3.LUT P0, RZ, R4, 0x7fffffff, R21, 0xc8, !PT ;  /* 0x7fffffff04ff7812 */ /* 0x000fda000780c815 */
[----:B------:R-:W-:Y:S05]  /*2180*/  @!P0 BRA `(.L_x_19) ;  /* 0x00000004003c8947 */ /* 0x000fea0003800000 */
[C---:B------:R-:W-:Y:S02]  /*2190*/  FSETP.NEU.FTZ.AND P0, PT, |R21|.reuse, +INF , PT ;  /* 0x7f8000001500780b */ /* 0x040fe40003f1d200 */
[----:B------:R-:W-:Y:S02]  /*21a0*/  FSETP.NEU.FTZ.AND P2, PT, |R4|, +INF , PT ;  /* 0x7f8000000400780b */ /* 0x000fe40003f5d200 */
[----:B------:R-:W-:-:S11]  /*21b0*/  FSETP.NEU.FTZ.AND P1, PT, |R21|, +INF , PT ;  /* 0x7f8000001500780b */ /* 0x000fd60003f3d200 */
[----:B------:R-:W-:Y:S05]  /*21c0*/  @!P2 BRA !P0, `(.L_x_19) ;  /* 0x00000004002ca947 */ /* 0x000fea0004000000 */
[----:B------:R-:W-:-:S04]  /*21d0*/  LOP3.LUT P0, RZ, R21, 0x7fffffff, RZ, 0xc0, !PT ;  /* 0x7fffffff15ff7812 */ /* 0x000fc8000780c0ff */
[----:B------:R-:W-:-:S13]  /*21e0*/  PLOP3.LUT P0, PT, P2, P0, PT, 0x2f, 0xf2 ;  /* 0x0000000000f2781c */ /* 0x000fda0001700577 */
[----:B------:R-:W-:Y:S05]  /*21f0*/  @P0 BRA `(.L_x_20) ;  /* 0x0000000400180947 */ /* 0x000fea0003800000 */
[----:B------:R-:W-:-:S04]  /*2200*/  LOP3.LUT P0, RZ, R4, 0x7fffffff, RZ, 0xc0, !PT ;  /* 0x7fffffff04ff7812 */ /* 0x000fc8000780c0ff */
[----:B------:R-:W-:-:S13]  /*2210*/  PLOP3.LUT P0, PT, P1, P0, PT, 0x2f, 0xf2 ;  /* 0x0000000000f2781c */ /* 0x000fda0000f00577 */
[----:B------:R-:W-:Y:S05]  /*2220*/  @P0 BRA `(.L_x_21) ;  /* 0x0000000400000947 */ /* 0x000fea0003800000 */
[----:B------:R-:W-:Y:S02]  /*2230*/  ISETP.GE.AND P0, PT, R9, RZ, PT ;  /* 0x000000ff0900720c */ /* 0x000fe40003f06270 */
[----:B------:R-:W-:-:S11]  /*2240*/  ISETP.GE.AND P1, PT, R11, RZ, PT ;  /* 0x000000ff0b00720c */ /* 0x000fd60003f26270 */
[----:B------:R-:W-:Y:S02]  /*2250*/  @P0 IMAD.MOV.U32 R7, RZ, RZ, RZ ;  /* 0x000000ffff070224 */ /* 0x000fe400078e00ff */
[----:B------:R-:W-:Y:S01]  /*2260*/  @!P0 FFMA R21, R21, 1.84467440737095516160e+19, RZ ;  /* 0x5f80000015158823 */ /* 0x000fe200000000ff */
[----:B------:R-:W-:Y:S02]  /*2270*/  @!P0 IMAD.MOV.U32 R7, RZ, RZ, -0x40 ;  /* 0xffffffc0ff078424 */ /* 0x000fe400078e00ff */
[----:B------:R-:W-:Y:S02]  /*2280*/  @!P1 FFMA R4, R4, 1.84467440737095516160e+19, RZ ;  /* 0x5f80000004049823 */ /* 0x000fe400000000ff */
[----:B------:R-:W-:-:S07]  /*2290*/  @!P1 VIADD R7, R7, 0x40 ;  /* 0x0000004007079836 */ /* 0x000fce0000000000 */
.L_x_17:
[----:B------:R-:W-:Y:S01]  /*22a0*/  LEA R9, R15, 0xc0800000, 0x17 ;  /* 0xc08000000f097811 */ /* 0x000fe200078eb8ff */
[----:B------:R-:W-:Y:S01]  /*22b0*/  VIADD R10, R10, 0xffffff81 ;  /* 0xffffff810a0a7836 */ /* 0x000fe20000000000 */
[----:B------:R-:W-:Y:S03]  /*22c0*/  BSSY.RECONVERGENT B2, `(.L_x_22) ;  /* 0x0000035000027945 */ /* 0x000fe60003800200 */
[----:B------:R-:W-:Y:S02]  /*22d0*/  IMAD.IADD R9, R4, 0x1, -R9 ;  /* 0x0000000104097824 */ /* 0x000fe400078e0a09 */
[C---:B------:R-:W-:Y:S01]  /*22e0*/  IMAD R4, R10.reuse, -0x800000, R21 ;  /* 0xff8000000a047824 */ /* 0x040fe200078e0215 */
[----:B------:R-:W-:Y:S01]  /*22f0*/  IADD3 R10, PT, PT, R10, 0x7f, -R15 ;  /* 0x0000007f0a0a7810 */ /* 0x000fe20007ffe80f */
[----:B------:R-:W0:Y:S01]  /*2300*/  MUFU.RCP R11, R9 ;  /* 0x00000009000b7308 */ /* 0x000e220000001000 */
[----:B------:R-:W-:-:S03]  /*2310*/  FADD.FTZ R13, -R9, -RZ ;  /* 0x800000ff090d7221 */ /* 0x000fc60000010100 */
[----:B------:R-:W-:Y:S02]  /*2320*/  IMAD.IADD R10, R10, 0x1, R7 ;  /* 0x000000010a0a7824 */ /* 0x000fe400078e0207 */
[----:B0-----:R-:W-:-:S04]  /*2330*/  FFMA R12, R11, R13, 1 ;  /* 0x3f8000000b0c7423 */ /* 0x001fc8000000000d */
[----:B------:R-:W-:-:S04]  /*2340*/  FFMA R14, R11, R12, R11 ;  /* 0x0000000c0b0e7223 */ /* 0x000fc8000000000b */
[----:B------:R-:W-:-:S04]  /*2350*/  FFMA R11, R4, R14, RZ ;  /* 0x0000000e040b7223 */ /* 0x000fc800000000ff */
[----:B------:R-:W-:-:S04]  /*2360*/  FFMA R12, R13, R11, R4 ;  /* 0x0000000b0d0c7223 */ /* 0x000fc80000000004 */
[----:B------:R-:W-:-:S04]  /*2370*/  FFMA R11, R14, R12, R11 ;  /* 0x0000000c0e0b7223 */ /* 0x000fc8000000000b */
[----:B------:R-:W-:-:S04]  /*2380*/  FFMA R12, R13, R11, R4 ;  /* 0x0000000b0d0c7223 */ /* 0x000fc80000000004 */
[----:B------:R-:W-:-:S05]  /*2390*/  FFMA R4, R14, R12, R11 ;  /* 0x0000000c0e047223 */ /* 0x000fca000000000b */
[----:B------:R-:W-:-:S04]  /*23a0*/  SHF.R.U32.HI R9, RZ, 0x17, R4 ;  /* 0x00000017ff097819 */ /* 0x000fc80000011604 */
[----:B------:R-:W-:-:S04]  /*23b0*/  LOP3.LUT R9, R9, 0xff, RZ, 0xc0, !PT ;  /* 0x000000ff09097812 */ /* 0x000fc800078ec0ff */
[----:B------:R-:W-:-:S05]  /*23c0*/  IADD3 R13, PT, PT, R9, R10, RZ ;  /* 0x0000000a090d7210 */ /* 0x000fca0007ffe0ff */
[----:B------:R-:W-:-:S05]  /*23d0*/  VIADD R7, R13, 0xffffffff ;  /* 0xffffffff0d077836 */ /* 0x000fca0000000000 */
[----:B------:R-:W-:-:S13]  /*23e0*/  ISETP.GE.U32.AND P0, PT, R7, 0xfe, PT ;  /* 0x000000fe0700780c */ /* 0x000fda0003f06070 */
[----:B------:R-:W-:Y:S05]  /*23f0*/  @!P0 BRA `(.L_x_23) ;  /* 0x0000000000808947 */ /* 0x000fea0003800000 */
[----:B------:R-:W-:-:S13]  /*2400*/  ISETP.GT.AND P0, PT, R13, 0xfe, PT ;  /* 0x000000fe0d00780c */ /* 0x000fda0003f04270 */
[----:B------:R-:W-:Y:S05]  /*2410*/  @P0 BRA `(.L_x_24) ;  /* 0x00000000006c0947 */ /* 0x000fea0003800000 */
[----:B------:R-:W-:-:S13]  /*2420*/  ISETP.GE.AND P0, PT, R13, 0x1, PT ;  /* 0x000000010d00780c */ /* 0x000fda0003f06270 */
[----:B------:R-:W-:Y:S05]  /*2430*/  @P0 BRA `(.L_x_25) ;  /* 0x0000000000740947 */ /* 0x000fea0003800000 */
[----:B------:R-:W-:Y:S02]  /*2440*/  ISETP.GE.AND P0, PT, R13, -0x18, PT ;  /* 0xffffffe80d00780c */ /* 0x000fe40003f06270 */
[----:B------:R-:W-:-:S11]  /*2450*/  LOP3.LUT R4, R4, 0x80000000, RZ, 0xc0, !PT ;  /* 0x8000000004047812 */ /* 0x000fd600078ec0ff */
[----:B------:R-:W-:Y:S05]  /*2460*/  @!P0 BRA `(.L_x_25) ;  /* 0x0000000000688947 */ /* 0x000fea0003800000 */
[CCC-:B------:R-:W-:Y:S01]  /*2470*/  FFMA.RZ R7, R14.reuse, R12.reuse, R11.reuse ;  /* 0x0000000c0e077223 */ /* 0x1c0fe2000000c00b */
[CCC-:B------:R-:W-:Y:S01]  /*2480*/  FFMA.RM R10, R14.reuse, R12.reuse, R11.reuse ;  /* 0x0000000c0e0a7223 */ /* 0x1c0fe2000000400b */
[C---:B------:R-:W-:Y:S02]  /*2490*/  ISETP.NE.AND P2, PT, R13.reuse, RZ, PT ;  /* 0x000000ff0d00720c */ /* 0x040fe40003f45270 */
[----:B------:R-:W-:Y:S02]  /*24a0*/  ISETP.NE.AND P1, PT, R13, RZ, PT ;  /* 0x000000ff0d00720c */ /* 0x000fe40003f25270 */
[----:B------:R-:W-:Y:S01]  /*24b0*/  LOP3.LUT R9, R7, 0x7fffff, RZ, 0xc0, !PT ;  /* 0x007fffff07097812 */ /* 0x000fe200078ec0ff */
[----:B------:R-:W-:Y:S01]  /*24c0*/  FFMA.RP R7, R14, R12, R11 ;  /* 0x0000000c0e077223 */ /* 0x000fe2000000800b */
[----:B------:R-:W-:Y:S02]  /*24d0*/  VIADD R12, R13, 0x20 ;  /* 0x000000200d0c7836 */ /* 0x000fe40000000000 */
[----:B------:R-:W-:Y:S01]  /*24e0*/  LOP3.LUT R9, R9, 0x800000, RZ, 0xfc, !PT ;  /* 0x0080000009097812 */ /* 0x000fe200078efcff */
[----:B------:R-:W-:Y:S01]  /*24f0*/  IMAD.MOV R11, RZ, RZ, -R13 ;  /* 0x000000ffff0b7224 */ /* 0x000fe200078e0a0d */
[----:B------:R-:W-:-:S02]  /*2500*/  FSETP.NEU.FTZ.AND P0, PT, R7, R10, PT ;  /* 0x0000000a0700720b */ /* 0x000fc40003f1d000 */
[----:B------:R-:W-:Y:S02]  /*2510*/  SHF.L.U32 R12, R9, R12, RZ ;  /* 0x0000000c090c7219 */ /* 0x000fe400000006ff */
[----:B------:R-:W-:Y:S02]  /*2520*/  SEL R10, R11, RZ, P2 ;  /* 0x000000ff0b0a7207 */ /* 0x000fe40001000000 */
[----:B------:R-:W-:Y:S02]  /*2530*/  ISETP.NE.AND P1, PT, R12, RZ, P1 ;  /* 0x000000ff0c00720c */ /* 0x000fe40000f25270 */
[----:B------:R-:W-:Y:S02]  /*2540*/  SHF.R.U32.HI R10, RZ, R10, R9 ;  /* 0x0000000aff0a7219 */ /* 0x000fe40000011609 */
[----:B------:R-:W-:Y:S02]  /*2550*/  PLOP3.LUT P0, PT, P0, P1, PT, 0xf8, 0x8f ;  /* 0x00000000008f781c */ /* 0x000fe40000703f70 */
[----:B------:R-:W-:-:S02]  /*2560*/  SHF.R.U32.HI R12, RZ, 0x1, R10 ;  /* 0x00000001ff0c7819 */ /* 0x000fc4000001160a */
[----:B------:R-:W-:-:S04]  /*2570*/  SEL R7, RZ, 0x1, !P0 ;  /* 0x00000001ff077807 */ /* 0x000fc80004000000 */
[----:B------:R-:W-:-:S04]  /*2580*/  LOP3.LUT R7, R7, 0x1, R12, 0xf8, !PT ;  /* 0x0000000107077812 */ /* 0x000fc800078ef80c */
[----:B------:R-:W-:-:S05]  /*2590*/  LOP3.LUT R7, R7, R10, RZ, 0xc0, !PT ;  /* 0x0000000a07077212 */ /* 0x000fca00078ec0ff */
[----:B------:R-:W-:-:S05]  /*25a0*/  IMAD.IADD R7, R12, 0x1, R7 ;  /* 0x000000010c077824 */ /* 0x000fca00078e0207 */
[----:B------:R-:W-:Y:S01]  /*25b0*/  LOP3.LUT R4, R7, R4, RZ, 0xfc, !PT ;  /* 0x0000000407047212 */ /* 0x000fe200078efcff */
[----:B------:R-:W-:Y:S06]  /*25c0*/  BRA `(.L_x_25) ;  /* 0x0000000000107947 */ /* 0x000fec0003800000 */
.L_x_24:
[----:B------:R-:W-:-:S04]  /*25d0*/  LOP3.LUT R4, R4, 0x80000000, RZ, 0xc0, !PT ;  /* 0x8000000004047812 */ /* 0x000fc800078ec0ff */
[----:B------:R-:W-:Y:S01]  /*25e0*/  LOP3.LUT R4, R4, 0x7f800000, RZ, 0xfc, !PT ;  /* 0x7f80000004047812 */ /* 0x000fe200078efcff */
[----:B------:R-:W-:Y:S06]  /*25f0*/  BRA `(.L_x_25) ;  /* 0x0000000000047947 */ /* 0x000fec0003800000 */
.L_x_23:
[----:B------:R-:W-:-:S07]  /*2600*/  IMAD R4, R10, 0x800000, R4 ;  /* 0x008000000a047824 */ /* 0x000fce00078e0204 */
.L_x_25:
[----:B------:R-:W-:Y:S05]  /*2610*/  BSYNC.RECONVERGENT B2 ;  /* 0x0000000000027941 */ /* 0x000fea0003800200 */
.L_x_22:
[----:B------:R-:W-:Y:S05]  /*2620*/  BRA `(.L_x_26) ;  /* 0x0000000000207947 */ /* 0x000fea0003800000 */
.L_x_21:
[----:B------:R-:W-:-:S04]  /*2630*/  LOP3.LUT R4, R4, 0x80000000, R21, 0x48, !PT ;  /* 0x8000000004047812 */ /* 0x000fc800078e4815 */
[----:B------:R-:W-:Y:S01]  /*2640*/  LOP3.LUT R4, R4, 0x7f800000, RZ, 0xfc, !PT ;  /* 0x7f80000004047812 */ /* 0x000fe200078efcff */
[----:B------:R-:W-:Y:S06]  /*2650*/  BRA `(.L_x_26) ;  /* 0x0000000000147947 */ /* 0x000fec0003800000 */
.L_x_20:
[----:B------:R-:W-:Y:S01]  /*2660*/  LOP3.LUT R4, R4, 0x80000000, R21, 0x48, !PT ;  /* 0x8000000004047812 */ /* 0x000fe200078e4815 */
[----:B------:R-:W-:Y:S06]  /*2670*/  BRA `(.L_x_26) ;  /* 0x00000000000c7947 */ /* 0x000fec0003800000 */
.L_x_19:
[----:B------:R-:W0:Y:S01]  /*2680*/  MUFU.RSQ R4, -QNAN ;  /* 0xffc0000000047908 */ /* 0x000e220000001400 */
[----:B------:R-:W-:Y:S05]  /*2690*/  BRA `(.L_x_26) ;  /* 0x0000000000047947 */ /* 0x000fea0003800000 */
.L_x_18:
[----:B------:R-:W-:-:S07]  /*26a0*/  FADD.FTZ R4, R21, R4 ;  /* 0x0000000415047221 */ /* 0x000fce0000010000 */
.L_x_26:
[----:B------:R-:W-:Y:S05]  /*26b0*/  BSYNC.RECONVERGENT B1 ;  /* 0x0000000000017941 */ /* 0x000fea0003800200 */
.L_x_16:
[----:B------:R-:W-:-:S04]  /*26c0*/  IMAD.MOV.U32 R9, RZ, RZ, 0x0 ;  /* 0x00000000ff097424 */ /* 0x000fc800078e00ff */
[----:B0-----:R-:W-:Y:S05]  /*26d0*/  RET.REL.NODEC R8 `(_Z15transformKernelPfiify) ;  /* 0xffffffd808487950 */ /* 0x001fea0003c3ffff */
.L_x_27:
[----:B------:R-:W-:-:S00]  /*26e0*/  BRA `(.L_x_27) ;  /* 0xfffffffc00fc7947 */ /* 0x000fc0000383ffff */
[----:B------:R-:W-:-:S00]  /*26f0*/  NOP ;  /* 0x0000000000007918 */ /* 0x000fc00000000000 */
        /* <DEDUP_REMOVED lines=8> */
.L_x_28:


//--------------------- .nv.global.init           --------------------------
	.section	.nv.global.init,"aw",@progbits
	.align	4
.nv.global.init:
	.type		__cudart_i2opi_f,@object
	.size		__cudart_i2opi_f,(.L_0 - __cudart_i2opi_f)
__cudart_i2opi_f:
        /*0000*/ 	.byte	0x41, 0x90, 0x43, 0x3c, 0x99, 0x95, 0x62, 0xdb, 0xc0, 0xdd, 0x34, 0xf5, 0xd1, 0x57, 0x27, 0xfc
        /*0010*/ 	.byte	0x29, 0x15, 0x44, 0x4e, 0x6e, 0x83, 0xf9, 0xa2
.L_0:


//--------------------- .nv.shared.reserved.0     --------------------------
	.section	.nv.shared.reserved.0,"aw",@nobits
	.weak		__nv_reservedSMEM_offset_0_alias
	.size		__nv_reservedSMEM_offset_0_alias, 0, 64
	.other		__nv_reservedSMEM_offset_0_alias,@"STO_CUDA_RESERVED_SHARED STV_DEFAULT"
__nv_reservedSMEM_offset_0_alias:
	.zero		0
	.zero		64


//--------------------- .nv.constant0._Z15transformKernelPfiify --------------------------
	.section	.nv.constant0._Z15transformKernelPfiify,"a",@progbits
	.sectionflags	@""
	.align	4
.nv.constant0._Z15transformKernelPfiify:
	.zero		928


//--------------------- SYMBOLS --------------------------

	.type		.nv.reservedSmem.offset0,@object
	.size		.nv.reservedSmem.offset0,0x4
